//
// Generated by NVIDIA NVVM Compiler
//
// Compiler Build ID: CL-36424714
// Cuda compilation tools, release 13.0, V13.0.88
// Based on NVVM 20.0.0
//

.version 9.0
.target sm_100
.address_size 64

	// .globl	_Z11slowKernel1Pfb

.visible .entry _Z11slowKernel1Pfb(
	.param .u64 .ptr .align 1 _Z11slowKernel1Pfb_param_0,
	.param .u8 _Z11slowKernel1Pfb_param_1
)
{
	.reg .pred 	%p<3>;
	.reg .b16 	%rs<2>;
	.reg .b32 	%r<5>;
	.reg .b32 	%f<134>;
	.reg .b64 	%rd<3>;
	.reg .b64 	%fd<257>;

	ld.param.u64 	%rd1, [_Z11slowKernel1Pfb_param_0];
	ld.param.s8 	%rs1, [_Z11slowKernel1Pfb_param_1];
	mov.f32 	%f133, 0f40A00000;
	mov.b32 	%r4, 0;
$L__BB0_1:
	.pragma "nounroll";
	cvt.f64.f32 	%fd1, %f133;
	mul.f64 	%fd2, %fd1, 0d3FEFFFFFCA501ACB;
	cvt.rn.f32.f64 	%f4, %fd2;
	cvt.f64.f32 	%fd3, %f4;
	mul.f64 	%fd4, %fd3, 0d3FEFFFFFCA501ACB;
	cvt.rn.f32.f64 	%f5, %fd4;
	cvt.f64.f32 	%fd5, %f5;
	mul.f64 	%fd6, %fd5, 0d3FEFFFFFCA501ACB;
	cvt.rn.f32.f64 	%f6, %fd6;
	cvt.f64.f32 	%fd7, %f6;
	mul.f64 	%fd8, %fd7, 0d3FEFFFFFCA501ACB;
	cvt.rn.f32.f64 	%f7, %fd8;
	cvt.f64.f32 	%fd9, %f7;
	mul.f64 	%fd10, %fd9, 0d3FEFFFFFCA501ACB;
	cvt.rn.f32.f64 	%f8, %fd10;
	cvt.f64.f32 	%fd11, %f8;
	mul.f64 	%fd12, %fd11, 0d3FEFFFFFCA501ACB;
	cvt.rn.f32.f64 	%f9, %fd12;
	cvt.f64.f32 	%fd13, %f9;
	mul.f64 	%fd14, %fd13, 0d3FEFFFFFCA501ACB;
	cvt.rn.f32.f64 	%f10, %fd14;
	cvt.f64.f32 	%fd15, %f10;
	mul.f64 	%fd16, %fd15, 0d3FEFFFFFCA501ACB;
	cvt.rn.f32.f64 	%f11, %fd16;
	cvt.f64.f32 	%fd17, %f11;
	mul.f64 	%fd18, %fd17, 0d3FEFFFFFCA501ACB;
	cvt.rn.f32.f64 	%f12, %fd18;
	cvt.f64.f32 	%fd19, %f12;
	mul.f64 	%fd20, %fd19, 0d3FEFFFFFCA501ACB;
	cvt.rn.f32.f64 	%f13, %fd20;
	cvt.f64.f32 	%fd21, %f13;
	mul.f64 	%fd22, %fd21, 0d3FEFFFFFCA501ACB;
	cvt.rn.f32.f64 	%f14, %fd22;
	cvt.f64.f32 	%fd23, %f14;
	mul.f64 	%fd24, %fd23, 0d3FEFFFFFCA501ACB;
	cvt.rn.f32.f64 	%f15, %fd24;
	cvt.f64.f32 	%fd25, %f15;
	mul.f64 	%fd26, %fd25, 0d3FEFFFFFCA501ACB;
	cvt.rn.f32.f64 	%f16, %fd26;
	cvt.f64.f32 	%fd27, %f16;
	mul.f64 	%fd28, %fd27, 0d3FEFFFFFCA501ACB;
	cvt.rn.f32.f64 	%f17, %fd28;
	cvt.f64.f32 	%fd29, %f17;
	mul.f64 	%fd30, %fd29, 0d3FEFFFFFCA501ACB;
	cvt.rn.f32.f64 	%f18, %fd30;
	cvt.f64.f32 	%fd31, %f18;
	mul.f64 	%fd32, %fd31, 0d3FEFFFFFCA501ACB;
	cvt.rn.f32.f64 	%f19, %fd32;
	cvt.f64.f32 	%fd33, %f19;
	mul.f64 	%fd34, %fd33, 0d3FEFFFFFCA501ACB;
	cvt.rn.f32.f64 	%f20, %fd34;
	cvt.f64.f32 	%fd35, %f20;
	mul.f64 	%fd36, %fd35, 0d3FEFFFFFCA501ACB;
	cvt.rn.f32.f64 	%f21, %fd36;
	cvt.f64.f32 	%fd37, %f21;
	mul.f64 	%fd38, %fd37, 0d3FEFFFFFCA501ACB;
	cvt.rn.f32.f64 	%f22, %fd38;
	cvt.f64.f32 	%fd39, %f22;
	mul.f64 	%fd40, %fd39, 0d3FEFFFFFCA501ACB;
	cvt.rn.f32.f64 	%f23, %fd40;
	cvt.f64.f32 	%fd41, %f23;
	mul.f64 	%fd42, %fd41, 0d3FEFFFFFCA501ACB;
	cvt.rn.f32.f64 	%f24, %fd42;
	cvt.f64.f32 	%fd43, %f24;
	mul.f64 	%fd44, %fd43, 0d3FEFFFFFCA501ACB;
	cvt.rn.f32.f64 	%f25, %fd44;
	cvt.f64.f32 	%fd45, %f25;
	mul.f64 	%fd46, %fd45, 0d3FEFFFFFCA501ACB;
	cvt.rn.f32.f64 	%f26, %fd46;
	cvt.f64.f32 	%fd47, %f26;
	mul.f64 	%fd48, %fd47, 0d3FEFFFFFCA501ACB;
	cvt.rn.f32.f64 	%f27, %fd48;
	cvt.f64.f32 	%fd49, %f27;
	mul.f64 	%fd50, %fd49, 0d3FEFFFFFCA501ACB;
	cvt.rn.f32.f64 	%f28, %fd50;
	cvt.f64.f32 	%fd51, %f28;
	mul.f64 	%fd52, %fd51, 0d3FEFFFFFCA501ACB;
	cvt.rn.f32.f64 	%f29, %fd52;
	cvt.f64.f32 	%fd53, %f29;
	mul.f64 	%fd54, %fd53, 0d3FEFFFFFCA501ACB;
	cvt.rn.f32.f64 	%f30, %fd54;
	cvt.f64.f32 	%fd55, %f30;
	mul.f64 	%fd56, %fd55, 0d3FEFFFFFCA501ACB;
	cvt.rn.f32.f64 	%f31, %fd56;
	cvt.f64.f32 	%fd57, %f31;
	mul.f64 	%fd58, %fd57, 0d3FEFFFFFCA501ACB;
	cvt.rn.f32.f64 	%f32, %fd58;
	cvt.f64.f32 	%fd59, %f32;
	mul.f64 	%fd60, %fd59, 0d3FEFFFFFCA501ACB;
	cvt.rn.f32.f64 	%f33, %fd60;
	cvt.f64.f32 	%fd61, %f33;
	mul.f64 	%fd62, %fd61, 0d3FEFFFFFCA501ACB;
	cvt.rn.f32.f64 	%f34, %fd62;
	cvt.f64.f32 	%fd63, %f34;
	mul.f64 	%fd64, %fd63, 0d3FEFFFFFCA501ACB;
	cvt.rn.f32.f64 	%f35, %fd64;
	cvt.f64.f32 	%fd65, %f35;
	mul.f64 	%fd66, %fd65, 0d3FEFFFFFCA501ACB;
	cvt.rn.f32.f64 	%f36, %fd66;
	cvt.f64.f32 	%fd67, %f36;
	mul.f64 	%fd68, %fd67, 0d3FEFFFFFCA501ACB;
	cvt.rn.f32.f64 	%f37, %fd68;
	cvt.f64.f32 	%fd69, %f37;
	mul.f64 	%fd70, %fd69, 0d3FEFFFFFCA501ACB;
	cvt.rn.f32.f64 	%f38, %fd70;
	cvt.f64.f32 	%fd71, %f38;
	mul.f64 	%fd72, %fd71, 0d3FEFFFFFCA501ACB;
	cvt.rn.f32.f64 	%f39, %fd72;
	cvt.f64.f32 	%fd73, %f39;
	mul.f64 	%fd74, %fd73, 0d3FEFFFFFCA501ACB;
	cvt.rn.f32.f64 	%f40, %fd74;
	cvt.f64.f32 	%fd75, %f40;
	mul.f64 	%fd76, %fd75, 0d3FEFFFFFCA501ACB;
	cvt.rn.f32.f64 	%f41, %fd76;
	cvt.f64.f32 	%fd77, %f41;
	mul.f64 	%fd78, %fd77, 0d3FEFFFFFCA501ACB;
	cvt.rn.f32.f64 	%f42, %fd78;
	cvt.f64.f32 	%fd79, %f42;
	mul.f64 	%fd80, %fd79, 0d3FEFFFFFCA501ACB;
	cvt.rn.f32.f64 	%f43, %fd80;
	cvt.f64.f32 	%fd81, %f43;
	mul.f64 	%fd82, %fd81, 0d3FEFFFFFCA501ACB;
	cvt.rn.f32.f64 	%f44, %fd82;
	cvt.f64.f32 	%fd83, %f44;
	mul.f64 	%fd84, %fd83, 0d3FEFFFFFCA501ACB;
	cvt.rn.f32.f64 	%f45, %fd84;
	cvt.f64.f32 	%fd85, %f45;
	mul.f64 	%fd86, %fd85, 0d3FEFFFFFCA501ACB;
	cvt.rn.f32.f64 	%f46, %fd86;
	cvt.f64.f32 	%fd87, %f46;
	mul.f64 	%fd88, %fd87, 0d3FEFFFFFCA501ACB;
	cvt.rn.f32.f64 	%f47, %fd88;
	cvt.f64.f32 	%fd89, %f47;
	mul.f64 	%fd90, %fd89, 0d3FEFFFFFCA501ACB;
	cvt.rn.f32.f64 	%f48, %fd90;
	cvt.f64.f32 	%fd91, %f48;
	mul.f64 	%fd92, %fd91, 0d3FEFFFFFCA501ACB;
	cvt.rn.f32.f64 	%f49, %fd92;
	cvt.f64.f32 	%fd93, %f49;
	mul.f64 	%fd94, %fd93, 0d3FEFFFFFCA501ACB;
	cvt.rn.f32.f64 	%f50, %fd94;
	cvt.f64.f32 	%fd95, %f50;
	mul.f64 	%fd96, %fd95, 0d3FEFFFFFCA501ACB;
	cvt.rn.f32.f64 	%f51, %fd96;
	cvt.f64.f32 	%fd97, %f51;
	mul.f64 	%fd98, %fd97, 0d3FEFFFFFCA501ACB;
	cvt.rn.f32.f64 	%f52, %fd98;
	cvt.f64.f32 	%fd99, %f52;
	mul.f64 	%fd100, %fd99, 0d3FEFFFFFCA501ACB;
	cvt.rn.f32.f64 	%f53, %fd100;
	cvt.f64.f32 	%fd101, %f53;
	mul.f64 	%fd102, %fd101, 0d3FEFFFFFCA501ACB;
	cvt.rn.f32.f64 	%f54, %fd102;
	cvt.f64.f32 	%fd103, %f54;
	mul.f64 	%fd104, %fd103, 0d3FEFFFFFCA501ACB;
	cvt.rn.f32.f64 	%f55, %fd104;
	cvt.f64.f32 	%fd105, %f55;
	mul.f64 	%fd106, %fd105, 0d3FEFFFFFCA501ACB;
	cvt.rn.f32.f64 	%f56, %fd106;
	cvt.f64.f32 	%fd107, %f56;
	mul.f64 	%fd108, %fd107, 0d3FEFFFFFCA501ACB;
	cvt.rn.f32.f64 	%f57, %fd108;
	cvt.f64.f32 	%fd109, %f57;
	mul.f64 	%fd110, %fd109, 0d3FEFFFFFCA501ACB;
	cvt.rn.f32.f64 	%f58, %fd110;
	cvt.f64.f32 	%fd111, %f58;
	mul.f64 	%fd112, %fd111, 0d3FEFFFFFCA501ACB;
	cvt.rn.f32.f64 	%f59, %fd112;
	cvt.f64.f32 	%fd113, %f59;
	mul.f64 	%fd114, %fd113, 0d3FEFFFFFCA501ACB;
	cvt.rn.f32.f64 	%f60, %fd114;
	cvt.f64.f32 	%fd115, %f60;
	mul.f64 	%fd116, %fd115, 0d3FEFFFFFCA501ACB;
	cvt.rn.f32.f64 	%f61, %fd116;
	cvt.f64.f32 	%fd117, %f61;
	mul.f64 	%fd118, %fd117, 0d3FEFFFFFCA501ACB;
	cvt.rn.f32.f64 	%f62, %fd118;
	cvt.f64.f32 	%fd119, %f62;
	mul.f64 	%fd120, %fd119, 0d3FEFFFFFCA501ACB;
	cvt.rn.f32.f64 	%f63, %fd120;
	cvt.f64.f32 	%fd121, %f63;
	mul.f64 	%fd122, %fd121, 0d3FEFFFFFCA501ACB;
	cvt.rn.f32.f64 	%f64, %fd122;
	cvt.f64.f32 	%fd123, %f64;
	mul.f64 	%fd124, %fd123, 0d3FEFFFFFCA501ACB;
	cvt.rn.f32.f64 	%f65, %fd124;
	cvt.f64.f32 	%fd125, %f65;
	mul.f64 	%fd126, %fd125, 0d3FEFFFFFCA501ACB;
	cvt.rn.f32.f64 	%f66, %fd126;
	cvt.f64.f32 	%fd127, %f66;
	mul.f64 	%fd128, %fd127, 0d3FEFFFFFCA501ACB;
	cvt.rn.f32.f64 	%f67, %fd128;
	cvt.f64.f32 	%fd129, %f67;
	mul.f64 	%fd130, %fd129, 0d3FEFFFFFCA501ACB;
	cvt.rn.f32.f64 	%f68, %fd130;
	cvt.f64.f32 	%fd131, %f68;
	mul.f64 	%fd132, %fd131, 0d3FEFFFFFCA501ACB;
	cvt.rn.f32.f64 	%f69, %fd132;
	cvt.f64.f32 	%fd133, %f69;
	mul.f64 	%fd134, %fd133, 0d3FEFFFFFCA501ACB;
	cvt.rn.f32.f64 	%f70, %fd134;
	cvt.f64.f32 	%fd135, %f70;
	mul.f64 	%fd136, %fd135, 0d3FEFFFFFCA501ACB;
	cvt.rn.f32.f64 	%f71, %fd136;
	cvt.f64.f32 	%fd137, %f71;
	mul.f64 	%fd138, %fd137, 0d3FEFFFFFCA501ACB;
	cvt.rn.f32.f64 	%f72, %fd138;
	cvt.f64.f32 	%fd139, %f72;
	mul.f64 	%fd140, %fd139, 0d3FEFFFFFCA501ACB;
	cvt.rn.f32.f64 	%f73, %fd140;
	cvt.f64.f32 	%fd141, %f73;
	mul.f64 	%fd142, %fd141, 0d3FEFFFFFCA501ACB;
	cvt.rn.f32.f64 	%f74, %fd142;
	cvt.f64.f32 	%fd143, %f74;
	mul.f64 	%fd144, %fd143, 0d3FEFFFFFCA501ACB;
	cvt.rn.f32.f64 	%f75, %fd144;
	cvt.f64.f32 	%fd145, %f75;
	mul.f64 	%fd146, %fd145, 0d3FEFFFFFCA501ACB;
	cvt.rn.f32.f64 	%f76, %fd146;
	cvt.f64.f32 	%fd147, %f76;
	mul.f64 	%fd148, %fd147, 0d3FEFFFFFCA501ACB;
	cvt.rn.f32.f64 	%f77, %fd148;
	cvt.f64.f32 	%fd149, %f77;
	mul.f64 	%fd150, %fd149, 0d3FEFFFFFCA501ACB;
	cvt.rn.f32.f64 	%f78, %fd150;
	cvt.f64.f32 	%fd151, %f78;
	mul.f64 	%fd152, %fd151, 0d3FEFFFFFCA501ACB;
	cvt.rn.f32.f64 	%f79, %fd152;
	cvt.f64.f32 	%fd153, %f79;
	mul.f64 	%fd154, %fd153, 0d3FEFFFFFCA501ACB;
	cvt.rn.f32.f64 	%f80, %fd154;
	cvt.f64.f32 	%fd155, %f80;
	mul.f64 	%fd156, %fd155, 0d3FEFFFFFCA501ACB;
	cvt.rn.f32.f64 	%f81, %fd156;
	cvt.f64.f32 	%fd157, %f81;
	mul.f64 	%fd158, %fd157, 0d3FEFFFFFCA501ACB;
	cvt.rn.f32.f64 	%f82, %fd158;
	cvt.f64.f32 	%fd159, %f82;
	mul.f64 	%fd160, %fd159, 0d3FEFFFFFCA501ACB;
	cvt.rn.f32.f64 	%f83, %fd160;
	cvt.f64.f32 	%fd161, %f83;
	mul.f64 	%fd162, %fd161, 0d3FEFFFFFCA501ACB;
	cvt.rn.f32.f64 	%f84, %fd162;
	cvt.f64.f32 	%fd163, %f84;
	mul.f64 	%fd164, %fd163, 0d3FEFFFFFCA501ACB;
	cvt.rn.f32.f64 	%f85, %fd164;
	cvt.f64.f32 	%fd165, %f85;
	mul.f64 	%fd166, %fd165, 0d3FEFFFFFCA501ACB;
	cvt.rn.f32.f64 	%f86, %fd166;
	cvt.f64.f32 	%fd167, %f86;
	mul.f64 	%fd168, %fd167, 0d3FEFFFFFCA501ACB;
	cvt.rn.f32.f64 	%f87, %fd168;
	cvt.f64.f32 	%fd169, %f87;
	mul.f64 	%fd170, %fd169, 0d3FEFFFFFCA501ACB;
	cvt.rn.f32.f64 	%f88, %fd170;
	cvt.f64.f32 	%fd171, %f88;
	mul.f64 	%fd172, %fd171, 0d3FEFFFFFCA501ACB;
	cvt.rn.f32.f64 	%f89, %fd172;
	cvt.f64.f32 	%fd173, %f89;
	mul.f64 	%fd174, %fd173, 0d3FEFFFFFCA501ACB;
	cvt.rn.f32.f64 	%f90, %fd174;
	cvt.f64.f32 	%fd175, %f90;
	mul.f64 	%fd176, %fd175, 0d3FEFFFFFCA501ACB;
	cvt.rn.f32.f64 	%f91, %fd176;
	cvt.f64.f32 	%fd177, %f91;
	mul.f64 	%fd178, %fd177, 0d3FEFFFFFCA501ACB;
	cvt.rn.f32.f64 	%f92, %fd178;
	cvt.f64.f32 	%fd179, %f92;
	mul.f64 	%fd180, %fd179, 0d3FEFFFFFCA501ACB;
	cvt.rn.f32.f64 	%f93, %fd180;
	cvt.f64.f32 	%fd181, %f93;
	mul.f64 	%fd182, %fd181, 0d3FEFFFFFCA501ACB;
	cvt.rn.f32.f64 	%f94, %fd182;
	cvt.f64.f32 	%fd183, %f94;
	mul.f64 	%fd184, %fd183, 0d3FEFFFFFCA501ACB;
	cvt.rn.f32.f64 	%f95, %fd184;
	cvt.f64.f32 	%fd185, %f95;
	mul.f64 	%fd186, %fd185, 0d3FEFFFFFCA501ACB;
	cvt.rn.f32.f64 	%f96, %fd186;
	cvt.f64.f32 	%fd187, %f96;
	mul.f64 	%fd188, %fd187, 0d3FEFFFFFCA501ACB;
	cvt.rn.f32.f64 	%f97, %fd188;
	cvt.f64.f32 	%fd189, %f97;
	mul.f64 	%fd190, %fd189, 0d3FEFFFFFCA501ACB;
	cvt.rn.f32.f64 	%f98, %fd190;
	cvt.f64.f32 	%fd191, %f98;
	mul.f64 	%fd192, %fd191, 0d3FEFFFFFCA501ACB;
	cvt.rn.f32.f64 	%f99, %fd192;
	cvt.f64.f32 	%fd193, %f99;
	mul.f64 	%fd194, %fd193, 0d3FEFFFFFCA501ACB;
	cvt.rn.f32.f64 	%f100, %fd194;
	cvt.f64.f32 	%fd195, %f100;
	mul.f64 	%fd196, %fd195, 0d3FEFFFFFCA501ACB;
	cvt.rn.f32.f64 	%f101, %fd196;
	cvt.f64.f32 	%fd197, %f101;
	mul.f64 	%fd198, %fd197, 0d3FEFFFFFCA501ACB;
	cvt.rn.f32.f64 	%f102, %fd198;
	cvt.f64.f32 	%fd199, %f102;
	mul.f64 	%fd200, %fd199, 0d3FEFFFFFCA501ACB;
	cvt.rn.f32.f64 	%f103, %fd200;
	cvt.f64.f32 	%fd201, %f103;
	mul.f64 	%fd202, %fd201, 0d3FEFFFFFCA501ACB;
	cvt.rn.f32.f64 	%f104, %fd202;
	cvt.f64.f32 	%fd203, %f104;
	mul.f64 	%fd204, %fd203, 0d3FEFFFFFCA501ACB;
	cvt.rn.f32.f64 	%f105, %fd204;
	cvt.f64.f32 	%fd205, %f105;
	mul.f64 	%fd206, %fd205, 0d3FEFFFFFCA501ACB;
	cvt.rn.f32.f64 	%f106, %fd206;
	cvt.f64.f32 	%fd207, %f106;
	mul.f64 	%fd208, %fd207, 0d3FEFFFFFCA501ACB;
	cvt.rn.f32.f64 	%f107, %fd208;
	cvt.f64.f32 	%fd209, %f107;
	mul.f64 	%fd210, %fd209, 0d3FEFFFFFCA501ACB;
	cvt.rn.f32.f64 	%f108, %fd210;
	cvt.f64.f32 	%fd211, %f108;
	mul.f64 	%fd212, %fd211, 0d3FEFFFFFCA501ACB;
	cvt.rn.f32.f64 	%f109, %fd212;
	cvt.f64.f32 	%fd213, %f109;
	mul.f64 	%fd214, %fd213, 0d3FEFFFFFCA501ACB;
	cvt.rn.f32.f64 	%f110, %fd214;
	cvt.f64.f32 	%fd215, %f110;
	mul.f64 	%fd216, %fd215, 0d3FEFFFFFCA501ACB;
	cvt.rn.f32.f64 	%f111, %fd216;
	cvt.f64.f32 	%fd217, %f111;
	mul.f64 	%fd218, %fd217, 0d3FEFFFFFCA501ACB;
	cvt.rn.f32.f64 	%f112, %fd218;
	cvt.f64.f32 	%fd219, %f112;
	mul.f64 	%fd220, %fd219, 0d3FEFFFFFCA501ACB;
	cvt.rn.f32.f64 	%f113, %fd220;
	cvt.f64.f32 	%fd221, %f113;
	mul.f64 	%fd222, %fd221, 0d3FEFFFFFCA501ACB;
	cvt.rn.f32.f64 	%f114, %fd222;
	cvt.f64.f32 	%fd223, %f114;
	mul.f64 	%fd224, %fd223, 0d3FEFFFFFCA501ACB;
	cvt.rn.f32.f64 	%f115, %fd224;
	cvt.f64.f32 	%fd225, %f115;
	mul.f64 	%fd226, %fd225, 0d3FEFFFFFCA501ACB;
	cvt.rn.f32.f64 	%f116, %fd226;
	cvt.f64.f32 	%fd227, %f116;
	mul.f64 	%fd228, %fd227, 0d3FEFFFFFCA501ACB;
	cvt.rn.f32.f64 	%f117, %fd228;
	cvt.f64.f32 	%fd229, %f117;
	mul.f64 	%fd230, %fd229, 0d3FEFFFFFCA501ACB;
	cvt.rn.f32.f64 	%f118, %fd230;
	cvt.f64.f32 	%fd231, %f118;
	mul.f64 	%fd232, %fd231, 0d3FEFFFFFCA501ACB;
	cvt.rn.f32.f64 	%f119, %fd232;
	cvt.f64.f32 	%fd233, %f119;
	mul.f64 	%fd234, %fd233, 0d3FEFFFFFCA501ACB;
	cvt.rn.f32.f64 	%f120, %fd234;
	cvt.f64.f32 	%fd235, %f120;
	mul.f64 	%fd236, %fd235, 0d3FEFFFFFCA501ACB;
	cvt.rn.f32.f64 	%f121, %fd236;
	cvt.f64.f32 	%fd237, %f121;
	mul.f64 	%fd238, %fd237, 0d3FEFFFFFCA501ACB;
	cvt.rn.f32.f64 	%f122, %fd238;
	cvt.f64.f32 	%fd239, %f122;
	mul.f64 	%fd240, %fd239, 0d3FEFFFFFCA501ACB;
	cvt.rn.f32.f64 	%f123, %fd240;
	cvt.f64.f32 	%fd241, %f123;
	mul.f64 	%fd242, %fd241, 0d3FEFFFFFCA501ACB;
	cvt.rn.f32.f64 	%f124, %fd242;
	cvt.f64.f32 	%fd243, %f124;
	mul.f64 	%fd244, %fd243, 0d3FEFFFFFCA501ACB;
	cvt.rn.f32.f64 	%f125, %fd244;
	cvt.f64.f32 	%fd245, %f125;
	mul.f64 	%fd246, %fd245, 0d3FEFFFFFCA501ACB;
	cvt.rn.f32.f64 	%f126, %fd246;
	cvt.f64.f32 	%fd247, %f126;
	mul.f64 	%fd248, %fd247, 0d3FEFFFFFCA501ACB;
	cvt.rn.f32.f64 	%f127, %fd248;
	cvt.f64.f32 	%fd249, %f127;
	mul.f64 	%fd250, %fd249, 0d3FEFFFFFCA501ACB;
	cvt.rn.f32.f64 	%f128, %fd250;
	cvt.f64.f32 	%fd251, %f128;
	mul.f64 	%fd252, %fd251, 0d3FEFFFFFCA501ACB;
	cvt.rn.f32.f64 	%f129, %fd252;
	cvt.f64.f32 	%fd253, %f129;
	mul.f64 	%fd254, %fd253, 0d3FEFFFFFCA501ACB;
	cvt.rn.f32.f64 	%f130, %fd254;
	cvt.f64.f32 	%fd255, %f130;
	mul.f64 	%fd256, %fd255, 0d3FEFFFFFCA501ACB;
	cvt.rn.f32.f64 	%f133, %fd256;
	add.s32 	%r4, %r4, 128;
	setp.ne.s32 	%p1, %r4, 10000000;
	@%p1 bra 	$L__BB0_1;
	setp.eq.s16 	%p2, %rs1, 0;
	@%p2 bra 	$L__BB0_4;
	cvta.to.global.u64 	%rd2, %rd1;
	ld.global.f32 	%f131, [%rd2];
	sub.f32 	%f132, %f131, %f133;
	st.global.f32 	[%rd2], %f132;
$L__BB0_4:
	ret;

}
	// .globl	_Z11slowKernel2Pfb
.visible .entry _Z11slowKernel2Pfb(
	.param .u64 .ptr .align 1 _Z11slowKernel2Pfb_param_0,
	.param .u8 _Z11slowKernel2Pfb_param_1
)
{
	.reg .pred 	%p<3>;
	.reg .b16 	%rs<2>;
	.reg .b32 	%r<5>;
	.reg .b32 	%f<134>;
	.reg .b64 	%rd<3>;
	.reg .b64 	%fd<257>;

	ld.param.u64 	%rd1, [_Z11slowKernel2Pfb_param_0];
	ld.param.s8 	%rs1, [_Z11slowKernel2Pfb_param_1];
	mov.f32 	%f133, 0f40A00000;
	mov.b32 	%r4, 0;
$L__BB1_1:
	.pragma "nounroll";
	cvt.f64.f32 	%fd1, %f133;
	mul.f64 	%fd2, %fd1, 0d3FEFFFFFCA501ACB;
	cvt.rn.f32.f64 	%f4, %fd2;
	cvt.f64.f32 	%fd3, %f4;
	mul.f64 	%fd4, %fd3, 0d3FEFFFFFCA501ACB;
	cvt.rn.f32.f64 	%f5, %fd4;
	cvt.f64.f32 	%fd5, %f5;
	mul.f64 	%fd6, %fd5, 0d3FEFFFFFCA501ACB;
	cvt.rn.f32.f64 	%f6, %fd6;
	cvt.f64.f32 	%fd7, %f6;
	mul.f64 	%fd8, %fd7, 0d3FEFFFFFCA501ACB;
	cvt.rn.f32.f64 	%f7, %fd8;
	cvt.f64.f32 	%fd9, %f7;
	mul.f64 	%fd10, %fd9, 0d3FEFFFFFCA501ACB;
	cvt.rn.f32.f64 	%f8, %fd10;
	cvt.f64.f32 	%fd11, %f8;
	mul.f64 	%fd12, %fd11, 0d3FEFFFFFCA501ACB;
	cvt.rn.f32.f64 	%f9, %fd12;
	cvt.f64.f32 	%fd13, %f9;
	mul.f64 	%fd14, %fd13, 0d3FEFFFFFCA501ACB;
	cvt.rn.f32.f64 	%f10, %fd14;
	cvt.f64.f32 	%fd15, %f10;
	mul.f64 	%fd16, %fd15, 0d3FEFFFFFCA501ACB;
	cvt.rn.f32.f64 	%f11, %fd16;
	cvt.f64.f32 	%fd17, %f11;
	mul.f64 	%fd18, %fd17, 0d3FEFFFFFCA501ACB;
	cvt.rn.f32.f64 	%f12, %fd18;
	cvt.f64.f32 	%fd19, %f12;
	mul.f64 	%fd20, %fd19, 0d3FEFFFFFCA501ACB;
	cvt.rn.f32.f64 	%f13, %fd20;
	cvt.f64.f32 	%fd21, %f13;
	mul.f64 	%fd22, %fd21, 0d3FEFFFFFCA501ACB;
	cvt.rn.f32.f64 	%f14, %fd22;
	cvt.f64.f32 	%fd23, %f14;
	mul.f64 	%fd24, %fd23, 0d3FEFFFFFCA501ACB;
	cvt.rn.f32.f64 	%f15, %fd24;
	cvt.f64.f32 	%fd25, %f15;
	mul.f64 	%fd26, %fd25, 0d3FEFFFFFCA501ACB;
	cvt.rn.f32.f64 	%f16, %fd26;
	cvt.f64.f32 	%fd27, %f16;
	mul.f64 	%fd28, %fd27, 0d3FEFFFFFCA501ACB;
	cvt.rn.f32.f64 	%f17, %fd28;
	cvt.f64.f32 	%fd29, %f17;
	mul.f64 	%fd30, %fd29, 0d3FEFFFFFCA501ACB;
	cvt.rn.f32.f64 	%f18, %fd30;
	cvt.f64.f32 	%fd31, %f18;
	mul.f64 	%fd32, %fd31, 0d3FEFFFFFCA501ACB;
	cvt.rn.f32.f64 	%f19, %fd32;
	cvt.f64.f32 	%fd33, %f19;
	mul.f64 	%fd34, %fd33, 0d3FEFFFFFCA501ACB;
	cvt.rn.f32.f64 	%f20, %fd34;
	cvt.f64.f32 	%fd35, %f20;
	mul.f64 	%fd36, %fd35, 0d3FEFFFFFCA501ACB;
	cvt.rn.f32.f64 	%f21, %fd36;
	cvt.f64.f32 	%fd37, %f21;
	mul.f64 	%fd38, %fd37, 0d3FEFFFFFCA501ACB;
	cvt.rn.f32.f64 	%f22, %fd38;
	cvt.f64.f32 	%fd39, %f22;
	mul.f64 	%fd40, %fd39, 0d3FEFFFFFCA501ACB;
	cvt.rn.f32.f64 	%f23, %fd40;
	cvt.f64.f32 	%fd41, %f23;
	mul.f64 	%fd42, %fd41, 0d3FEFFFFFCA501ACB;
	cvt.rn.f32.f64 	%f24, %fd42;
	cvt.f64.f32 	%fd43, %f24;
	mul.f64 	%fd44, %fd43, 0d3FEFFFFFCA501ACB;
	cvt.rn.f32.f64 	%f25, %fd44;
	cvt.f64.f32 	%fd45, %f25;
	mul.f64 	%fd46, %fd45, 0d3FEFFFFFCA501ACB;
	cvt.rn.f32.f64 	%f26, %fd46;
	cvt.f64.f32 	%fd47, %f26;
	mul.f64 	%fd48, %fd47, 0d3FEFFFFFCA501ACB;
	cvt.rn.f32.f64 	%f27, %fd48;
	cvt.f64.f32 	%fd49, %f27;
	mul.f64 	%fd50, %fd49, 0d3FEFFFFFCA501ACB;
	cvt.rn.f32.f64 	%f28, %fd50;
	cvt.f64.f32 	%fd51, %f28;
	mul.f64 	%fd52, %fd51, 0d3FEFFFFFCA501ACB;
	cvt.rn.f32.f64 	%f29, %fd52;
	cvt.f64.f32 	%fd53, %f29;
	mul.f64 	%fd54, %fd53, 0d3FEFFFFFCA501ACB;
	cvt.rn.f32.f64 	%f30, %fd54;
	cvt.f64.f32 	%fd55, %f30;
	mul.f64 	%fd56, %fd55, 0d3FEFFFFFCA501ACB;
	cvt.rn.f32.f64 	%f31, %fd56;
	cvt.f64.f32 	%fd57, %f31;
	mul.f64 	%fd58, %fd57, 0d3FEFFFFFCA501ACB;
	cvt.rn.f32.f64 	%f32, %fd58;
	cvt.f64.f32 	%fd59, %f32;
	mul.f64 	%fd60, %fd59, 0d3FEFFFFFCA501ACB;
	cvt.rn.f32.f64 	%f33, %fd60;
	cvt.f64.f32 	%fd61, %f33;
	mul.f64 	%fd62, %fd61, 0d3FEFFFFFCA501ACB;
	cvt.rn.f32.f64 	%f34, %fd62;
	cvt.f64.f32 	%fd63, %f34;
	mul.f64 	%fd64, %fd63, 0d3FEFFFFFCA501ACB;
	cvt.rn.f32.f64 	%f35, %fd64;
	cvt.f64.f32 	%fd65, %f35;
	mul.f64 	%fd66, %fd65, 0d3FEFFFFFCA501ACB;
	cvt.rn.f32.f64 	%f36, %fd66;
	cvt.f64.f32 	%fd67, %f36;
	mul.f64 	%fd68, %fd67, 0d3FEFFFFFCA501ACB;
	cvt.rn.f32.f64 	%f37, %fd68;
	cvt.f64.f32 	%fd69, %f37;
	mul.f64 	%fd70, %fd69, 0d3FEFFFFFCA501ACB;
	cvt.rn.f32.f64 	%f38, %fd70;
	cvt.f64.f32 	%fd71, %f38;
	mul.f64 	%fd72, %fd71, 0d3FEFFFFFCA501ACB;
	cvt.rn.f32.f64 	%f39, %fd72;
	cvt.f64.f32 	%fd73, %f39;
	mul.f64 	%fd74, %fd73, 0d3FEFFFFFCA501ACB;
	cvt.rn.f32.f64 	%f40, %fd74;
	cvt.f64.f32 	%fd75, %f40;
	mul.f64 	%fd76, %fd75, 0d3FEFFFFFCA501ACB;
	cvt.rn.f32.f64 	%f41, %fd76;
	cvt.f64.f32 	%fd77, %f41;
	mul.f64 	%fd78, %fd77, 0d3FEFFFFFCA501ACB;
	cvt.rn.f32.f64 	%f42, %fd78;
	cvt.f64.f32 	%fd79, %f42;
	mul.f64 	%fd80, %fd79, 0d3FEFFFFFCA501ACB;
	cvt.rn.f32.f64 	%f43, %fd80;
	cvt.f64.f32 	%fd81, %f43;
	mul.f64 	%fd82, %fd81, 0d3FEFFFFFCA501ACB;
	cvt.rn.f32.f64 	%f44, %fd82;
	cvt.f64.f32 	%fd83, %f44;
	mul.f64 	%fd84, %fd83, 0d3FEFFFFFCA501ACB;
	cvt.rn.f32.f64 	%f45, %fd84;
	cvt.f64.f32 	%fd85, %f45;
	mul.f64 	%fd86, %fd85, 0d3FEFFFFFCA501ACB;
	cvt.rn.f32.f64 	%f46, %fd86;
	cvt.f64.f32 	%fd87, %f46;
	mul.f64 	%fd88, %fd87, 0d3FEFFFFFCA501ACB;
	cvt.rn.f32.f64 	%f47, %fd88;
	cvt.f64.f32 	%fd89, %f47;
	mul.f64 	%fd90, %fd89, 0d3FEFFFFFCA501ACB;
	cvt.rn.f32.f64 	%f48, %fd90;
	cvt.f64.f32 	%fd91, %f48;
	mul.f64 	%fd92, %fd91, 0d3FEFFFFFCA501ACB;
	cvt.rn.f32.f64 	%f49, %fd92;
	cvt.f64.f32 	%fd93, %f49;
	mul.f64 	%fd94, %fd93, 0d3FEFFFFFCA501ACB;
	cvt.rn.f32.f64 	%f50, %fd94;
	cvt.f64.f32 	%fd95, %f50;
	mul.f64 	%fd96, %fd95, 0d3FEFFFFFCA501ACB;
	cvt.rn.f32.f64 	%f51, %fd96;
	cvt.f64.f32 	%fd97, %f51;
	mul.f64 	%fd98, %fd97, 0d3FEFFFFFCA501ACB;
	cvt.rn.f32.f64 	%f52, %fd98;
	cvt.f64.f32 	%fd99, %f52;
	mul.f64 	%fd100, %fd99, 0d3FEFFFFFCA501ACB;
	cvt.rn.f32.f64 	%f53, %fd100;
	cvt.f64.f32 	%fd101, %f53;
	mul.f64 	%fd102, %fd101, 0d3FEFFFFFCA501ACB;
	cvt.rn.f32.f64 	%f54, %fd102;
	cvt.f64.f32 	%fd103, %f54;
	mul.f64 	%fd104, %fd103, 0d3FEFFFFFCA501ACB;
	cvt.rn.f32.f64 	%f55, %fd104;
	cvt.f64.f32 	%fd105, %f55;
	mul.f64 	%fd106, %fd105, 0d3FEFFFFFCA501ACB;
	cvt.rn.f32.f64 	%f56, %fd106;
	cvt.f64.f32 	%fd107, %f56;
	mul.f64 	%fd108, %fd107, 0d3FEFFFFFCA501ACB;
	cvt.rn.f32.f64 	%f57, %fd108;
	cvt.f64.f32 	%fd109, %f57;
	mul.f64 	%fd110, %fd109, 0d3FEFFFFFCA501ACB;
	cvt.rn.f32.f64 	%f58, %fd110;
	cvt.f64.f32 	%fd111, %f58;
	mul.f64 	%fd112, %fd111, 0d3FEFFFFFCA501ACB;
	cvt.rn.f32.f64 	%f59, %fd112;
	cvt.f64.f32 	%fd113, %f59;
	mul.f64 	%fd114, %fd113, 0d3FEFFFFFCA501ACB;
	cvt.rn.f32.f64 	%f60, %fd114;
	cvt.f64.f32 	%fd115, %f60;
	mul.f64 	%fd116, %fd115, 0d3FEFFFFFCA501ACB;
	cvt.rn.f32.f64 	%f61, %fd116;
	cvt.f64.f32 	%fd117, %f61;
	mul.f64 	%fd118, %fd117, 0d3FEFFFFFCA501ACB;
	cvt.rn.f32.f64 	%f62, %fd118;
	cvt.f64.f32 	%fd119, %f62;
	mul.f64 	%fd120, %fd119, 0d3FEFFFFFCA501ACB;
	cvt.rn.f32.f64 	%f63, %fd120;
	cvt.f64.f32 	%fd121, %f63;
	mul.f64 	%fd122, %fd121, 0d3FEFFFFFCA501ACB;
	cvt.rn.f32.f64 	%f64, %fd122;
	cvt.f64.f32 	%fd123, %f64;
	mul.f64 	%fd124, %fd123, 0d3FEFFFFFCA501ACB;
	cvt.rn.f32.f64 	%f65, %fd124;
	cvt.f64.f32 	%fd125, %f65;
	mul.f64 	%fd126, %fd125, 0d3FEFFFFFCA501ACB;
	cvt.rn.f32.f64 	%f66, %fd126;
	cvt.f64.f32 	%fd127, %f66;
	mul.f64 	%fd128, %fd127, 0d3FEFFFFFCA501ACB;
	cvt.rn.f32.f64 	%f67, %fd128;
	cvt.f64.f32 	%fd129, %f67;
	mul.f64 	%fd130, %fd129, 0d3FEFFFFFCA501ACB;
	cvt.rn.f32.f64 	%f68, %fd130;
	cvt.f64.f32 	%fd131, %f68;
	mul.f64 	%fd132, %fd131, 0d3FEFFFFFCA501ACB;
	cvt.rn.f32.f64 	%f69, %fd132;
	cvt.f64.f32 	%fd133, %f69;
	mul.f64 	%fd134, %fd133, 0d3FEFFFFFCA501ACB;
	cvt.rn.f32.f64 	%f70, %fd134;
	cvt.f64.f32 	%fd135, %f70;
	mul.f64 	%fd136, %fd135, 0d3FEFFFFFCA501ACB;
	cvt.rn.f32.f64 	%f71, %fd136;
	cvt.f64.f32 	%fd137, %f71;
	mul.f64 	%fd138, %fd137, 0d3FEFFFFFCA501ACB;
	cvt.rn.f32.f64 	%f72, %fd138;
	cvt.f64.f32 	%fd139, %f72;
	mul.f64 	%fd140, %fd139, 0d3FEFFFFFCA501ACB;
	cvt.rn.f32.f64 	%f73, %fd140;
	cvt.f64.f32 	%fd141, %f73;
	mul.f64 	%fd142, %fd141, 0d3FEFFFFFCA501ACB;
	cvt.rn.f32.f64 	%f74, %fd142;
	cvt.f64.f32 	%fd143, %f74;
	mul.f64 	%fd144, %fd143, 0d3FEFFFFFCA501ACB;
	cvt.rn.f32.f64 	%f75, %fd144;
	cvt.f64.f32 	%fd145, %f75;
	mul.f64 	%fd146, %fd145, 0d3FEFFFFFCA501ACB;
	cvt.rn.f32.f64 	%f76, %fd146;
	cvt.f64.f32 	%fd147, %f76;
	mul.f64 	%fd148, %fd147, 0d3FEFFFFFCA501ACB;
	cvt.rn.f32.f64 	%f77, %fd148;
	cvt.f64.f32 	%fd149, %f77;
	mul.f64 	%fd150, %fd149, 0d3FEFFFFFCA501ACB;
	cvt.rn.f32.f64 	%f78, %fd150;
	cvt.f64.f32 	%fd151, %f78;
	mul.f64 	%fd152, %fd151, 0d3FEFFFFFCA501ACB;
	cvt.rn.f32.f64 	%f79, %fd152;
	cvt.f64.f32 	%fd153, %f79;
	mul.f64 	%fd154, %fd153, 0d3FEFFFFFCA501ACB;
	cvt.rn.f32.f64 	%f80, %fd154;
	cvt.f64.f32 	%fd155, %f80;
	mul.f64 	%fd156, %fd155, 0d3FEFFFFFCA501ACB;
	cvt.rn.f32.f64 	%f81, %fd156;
	cvt.f64.f32 	%fd157, %f81;
	mul.f64 	%fd158, %fd157, 0d3FEFFFFFCA501ACB;
	cvt.rn.f32.f64 	%f82, %fd158;
	cvt.f64.f32 	%fd159, %f82;
	mul.f64 	%fd160, %fd159, 0d3FEFFFFFCA501ACB;
	cvt.rn.f32.f64 	%f83, %fd160;
	cvt.f64.f32 	%fd161, %f83;
	mul.f64 	%fd162, %fd161, 0d3FEFFFFFCA501ACB;
	cvt.rn.f32.f64 	%f84, %fd162;
	cvt.f64.f32 	%fd163, %f84;
	mul.f64 	%fd164, %fd163, 0d3FEFFFFFCA501ACB;
	cvt.rn.f32.f64 	%f85, %fd164;
	cvt.f64.f32 	%fd165, %f85;
	mul.f64 	%fd166, %fd165, 0d3FEFFFFFCA501ACB;
	cvt.rn.f32.f64 	%f86, %fd166;
	cvt.f64.f32 	%fd167, %f86;
	mul.f64 	%fd168, %fd167, 0d3FEFFFFFCA501ACB;
	cvt.rn.f32.f64 	%f87, %fd168;
	cvt.f64.f32 	%fd169, %f87;
	mul.f64 	%fd170, %fd169, 0d3FEFFFFFCA501ACB;
	cvt.rn.f32.f64 	%f88, %fd170;
	cvt.f64.f32 	%fd171, %f88;
	mul.f64 	%fd172, %fd171, 0d3FEFFFFFCA501ACB;
	cvt.rn.f32.f64 	%f89, %fd172;
	cvt.f64.f32 	%fd173, %f89;
	mul.f64 	%fd174, %fd173, 0d3FEFFFFFCA501ACB;
	cvt.rn.f32.f64 	%f90, %fd174;
	cvt.f64.f32 	%fd175, %f90;
	mul.f64 	%fd176, %fd175, 0d3FEFFFFFCA501ACB;
	cvt.rn.f32.f64 	%f91, %fd176;
	cvt.f64.f32 	%fd177, %f91;
	mul.f64 	%fd178, %fd177, 0d3FEFFFFFCA501ACB;
	cvt.rn.f32.f64 	%f92, %fd178;
	cvt.f64.f32 	%fd179, %f92;
	mul.f64 	%fd180, %fd179, 0d3FEFFFFFCA501ACB;
	cvt.rn.f32.f64 	%f93, %fd180;
	cvt.f64.f32 	%fd181, %f93;
	mul.f64 	%fd182, %fd181, 0d3FEFFFFFCA501ACB;
	cvt.rn.f32.f64 	%f94, %fd182;
	cvt.f64.f32 	%fd183, %f94;
	mul.f64 	%fd184, %fd183, 0d3FEFFFFFCA501ACB;
	cvt.rn.f32.f64 	%f95, %fd184;
	cvt.f64.f32 	%fd185, %f95;
	mul.f64 	%fd186, %fd185, 0d3FEFFFFFCA501ACB;
	cvt.rn.f32.f64 	%f96, %fd186;
	cvt.f64.f32 	%fd187, %f96;
	mul.f64 	%fd188, %fd187, 0d3FEFFFFFCA501ACB;
	cvt.rn.f32.f64 	%f97, %fd188;
	cvt.f64.f32 	%fd189, %f97;
	mul.f64 	%fd190, %fd189, 0d3FEFFFFFCA501ACB;
	cvt.rn.f32.f64 	%f98, %fd190;
	cvt.f64.f32 	%fd191, %f98;
	mul.f64 	%fd192, %fd191, 0d3FEFFFFFCA501ACB;
	cvt.rn.f32.f64 	%f99, %fd192;
	cvt.f64.f32 	%fd193, %f99;
	mul.f64 	%fd194, %fd193, 0d3FEFFFFFCA501ACB;
	cvt.rn.f32.f64 	%f100, %fd194;
	cvt.f64.f32 	%fd195, %f100;
	mul.f64 	%fd196, %fd195, 0d3FEFFFFFCA501ACB;
	cvt.rn.f32.f64 	%f101, %fd196;
	cvt.f64.f32 	%fd197, %f101;
	mul.f64 	%fd198, %fd197, 0d3FEFFFFFCA501ACB;
	cvt.rn.f32.f64 	%f102, %fd198;
	cvt.f64.f32 	%fd199, %f102;
	mul.f64 	%fd200, %fd199, 0d3FEFFFFFCA501ACB;
	cvt.rn.f32.f64 	%f103, %fd200;
	cvt.f64.f32 	%fd201, %f103;
	mul.f64 	%fd202, %fd201, 0d3FEFFFFFCA501ACB;
	cvt.rn.f32.f64 	%f104, %fd202;
	cvt.f64.f32 	%fd203, %f104;
	mul.f64 	%fd204, %fd203, 0d3FEFFFFFCA501ACB;
	cvt.rn.f32.f64 	%f105, %fd204;
	cvt.f64.f32 	%fd205, %f105;
	mul.f64 	%fd206, %fd205, 0d3FEFFFFFCA501ACB;
	cvt.rn.f32.f64 	%f106, %fd206;
	cvt.f64.f32 	%fd207, %f106;
	mul.f64 	%fd208, %fd207, 0d3FEFFFFFCA501ACB;
	cvt.rn.f32.f64 	%f107, %fd208;
	cvt.f64.f32 	%fd209, %f107;
	mul.f64 	%fd210, %fd209, 0d3FEFFFFFCA501ACB;
	cvt.rn.f32.f64 	%f108, %fd210;
	cvt.f64.f32 	%fd211, %f108;
	mul.f64 	%fd212, %fd211, 0d3FEFFFFFCA501ACB;
	cvt.rn.f32.f64 	%f109, %fd212;
	cvt.f64.f32 	%fd213, %f109;
	mul.f64 	%fd214, %fd213, 0d3FEFFFFFCA501ACB;
	cvt.rn.f32.f64 	%f110, %fd214;
	cvt.f64.f32 	%fd215, %f110;
	mul.f64 	%fd216, %fd215, 0d3FEFFFFFCA501ACB;
	cvt.rn.f32.f64 	%f111, %fd216;
	cvt.f64.f32 	%fd217, %f111;
	mul.f64 	%fd218, %fd217, 0d3FEFFFFFCA501ACB;
	cvt.rn.f32.f64 	%f112, %fd218;
	cvt.f64.f32 	%fd219, %f112;
	mul.f64 	%fd220, %fd219, 0d3FEFFFFFCA501ACB;
	cvt.rn.f32.f64 	%f113, %fd220;
	cvt.f64.f32 	%fd221, %f113;
	mul.f64 	%fd222, %fd221, 0d3FEFFFFFCA501ACB;
	cvt.rn.f32.f64 	%f114, %fd222;
	cvt.f64.f32 	%fd223, %f114;
	mul.f64 	%fd224, %fd223, 0d3FEFFFFFCA501ACB;
	cvt.rn.f32.f64 	%f115, %fd224;
	cvt.f64.f32 	%fd225, %f115;
	mul.f64 	%fd226, %fd225, 0d3FEFFFFFCA501ACB;
	cvt.rn.f32.f64 	%f116, %fd226;
	cvt.f64.f32 	%fd227, %f116;
	mul.f64 	%fd228, %fd227, 0d3FEFFFFFCA501ACB;
	cvt.rn.f32.f64 	%f117, %fd228;
	cvt.f64.f32 	%fd229, %f117;
	mul.f64 	%fd230, %fd229, 0d3FEFFFFFCA501ACB;
	cvt.rn.f32.f64 	%f118, %fd230;
	cvt.f64.f32 	%fd231, %f118;
	mul.f64 	%fd232, %fd231, 0d3FEFFFFFCA501ACB;
	cvt.rn.f32.f64 	%f119, %fd232;
	cvt.f64.f32 	%fd233, %f119;
	mul.f64 	%fd234, %fd233, 0d3FEFFFFFCA501ACB;
	cvt.rn.f32.f64 	%f120, %fd234;
	cvt.f64.f32 	%fd235, %f120;
	mul.f64 	%fd236, %fd235, 0d3FEFFFFFCA501ACB;
	cvt.rn.f32.f64 	%f121, %fd236;
	cvt.f64.f32 	%fd237, %f121;
	mul.f64 	%fd238, %fd237, 0d3FEFFFFFCA501ACB;
	cvt.rn.f32.f64 	%f122, %fd238;
	cvt.f64.f32 	%fd239, %f122;
	mul.f64 	%fd240, %fd239, 0d3FEFFFFFCA501ACB;
	cvt.rn.f32.f64 	%f123, %fd240;
	cvt.f64.f32 	%fd241, %f123;
	mul.f64 	%fd242, %fd241, 0d3FEFFFFFCA501ACB;
	cvt.rn.f32.f64 	%f124, %fd242;
	cvt.f64.f32 	%fd243, %f124;
	mul.f64 	%fd244, %fd243, 0d3FEFFFFFCA501ACB;
	cvt.rn.f32.f64 	%f125, %fd244;
	cvt.f64.f32 	%fd245, %f125;
	mul.f64 	%fd246, %fd245, 0d3FEFFFFFCA501ACB;
	cvt.rn.f32.f64 	%f126, %fd246;
	cvt.f64.f32 	%fd247, %f126;
	mul.f64 	%fd248, %fd247, 0d3FEFFFFFCA501ACB;
	cvt.rn.f32.f64 	%f127, %fd248;
	cvt.f64.f32 	%fd249, %f127;
	mul.f64 	%fd250, %fd249, 0d3FEFFFFFCA501ACB;
	cvt.rn.f32.f64 	%f128, %fd250;
	cvt.f64.f32 	%fd251, %f128;
	mul.f64 	%fd252, %fd251, 0d3FEFFFFFCA501ACB;
	cvt.rn.f32.f64 	%f129, %fd252;
	cvt.f64.f32 	%fd253, %f129;
	mul.f64 	%fd254, %fd253, 0d3FEFFFFFCA501ACB;
	cvt.rn.f32.f64 	%f130, %fd254;
	cvt.f64.f32 	%fd255, %f130;
	mul.f64 	%fd256, %fd255, 0d3FEFFFFFCA501ACB;
	cvt.rn.f32.f64 	%f133, %fd256;
	add.s32 	%r4, %r4, 128;
	setp.ne.s32 	%p1, %r4, 10000000;
	@%p1 bra 	$L__BB1_1;
	setp.eq.s16 	%p2, %rs1, 0;
	@%p2 bra 	$L__BB1_4;
	cvta.to.global.u64 	%rd2, %rd1;
	ld.global.f32 	%f131, [%rd2];
	sub.f32 	%f132, %f131, %f133;
	st.global.f32 	[%rd2], %f132;
$L__BB1_4:
	ret;

}
	// .globl	_Z11fastKernel1Pfb
.visible .entry _Z11fastKernel1Pfb(
	.param .u64 .ptr .align 1 _Z11fastKernel1Pfb_param_0,
	.param .u8 _Z11fastKernel1Pfb_param_1
)
{
	.reg .pred 	%p<3>;
	.reg .b16 	%rs<2>;
	.reg .b32 	%r<5>;
	.reg .b32 	%f<38>;
	.reg .b64 	%rd<3>;
	.reg .b64 	%fd<65>;

	ld.param.u64 	%rd1, [_Z11fastKernel1Pfb_param_0];
	ld.param.s8 	%rs1, [_Z11fastKernel1Pfb_param_1];
	mov.f32 	%f37, 0f40A00000;
	mov.b32 	%r4, 0;
$L__BB2_1:
	.pragma "nounroll";
	cvt.f64.f32 	%fd1, %f37;
	mul.f64 	%fd2, %fd1, 0d3FEFFFFFCA501ACB;
	cvt.rn.f32.f64 	%f4, %fd2;
	cvt.f64.f32 	%fd3, %f4;
	mul.f64 	%fd4, %fd3, 0d3FEFFFFFCA501ACB;
	cvt.rn.f32.f64 	%f5, %fd4;
	cvt.f64.f32 	%fd5, %f5;
	mul.f64 	%fd6, %fd5, 0d3FEFFFFFCA501ACB;
	cvt.rn.f32.f64 	%f6, %fd6;
	cvt.f64.f32 	%fd7, %f6;
	mul.f64 	%fd8, %fd7, 0d3FEFFFFFCA501ACB;
	cvt.rn.f32.f64 	%f7, %fd8;
	cvt.f64.f32 	%fd9, %f7;
	mul.f64 	%fd10, %fd9, 0d3FEFFFFFCA501ACB;
	cvt.rn.f32.f64 	%f8, %fd10;
	cvt.f64.f32 	%fd11, %f8;
	mul.f64 	%fd12, %fd11, 0d3FEFFFFFCA501ACB;
	cvt.rn.f32.f64 	%f9, %fd12;
	cvt.f64.f32 	%fd13, %f9;
	mul.f64 	%fd14, %fd13, 0d3FEFFFFFCA501ACB;
	cvt.rn.f32.f64 	%f10, %fd14;
	cvt.f64.f32 	%fd15, %f10;
	mul.f64 	%fd16, %fd15, 0d3FEFFFFFCA501ACB;
	cvt.rn.f32.f64 	%f11, %fd16;
	cvt.f64.f32 	%fd17, %f11;
	mul.f64 	%fd18, %fd17, 0d3FEFFFFFCA501ACB;
	cvt.rn.f32.f64 	%f12, %fd18;
	cvt.f64.f32 	%fd19, %f12;
	mul.f64 	%fd20, %fd19, 0d3FEFFFFFCA501ACB;
	cvt.rn.f32.f64 	%f13, %fd20;
	cvt.f64.f32 	%fd21, %f13;
	mul.f64 	%fd22, %fd21, 0d3FEFFFFFCA501ACB;
	cvt.rn.f32.f64 	%f14, %fd22;
	cvt.f64.f32 	%fd23, %f14;
	mul.f64 	%fd24, %fd23, 0d3FEFFFFFCA501ACB;
	cvt.rn.f32.f64 	%f15, %fd24;
	cvt.f64.f32 	%fd25, %f15;
	mul.f64 	%fd26, %fd25, 0d3FEFFFFFCA501ACB;
	cvt.rn.f32.f64 	%f16, %fd26;
	cvt.f64.f32 	%fd27, %f16;
	mul.f64 	%fd28, %fd27, 0d3FEFFFFFCA501ACB;
	cvt.rn.f32.f64 	%f17, %fd28;
	cvt.f64.f32 	%fd29, %f17;
	mul.f64 	%fd30, %fd29, 0d3FEFFFFFCA501ACB;
	cvt.rn.f32.f64 	%f18, %fd30;
	cvt.f64.f32 	%fd31, %f18;
	mul.f64 	%fd32, %fd31, 0d3FEFFFFFCA501ACB;
	cvt.rn.f32.f64 	%f19, %fd32;
	cvt.f64.f32 	%fd33, %f19;
	mul.f64 	%fd34, %fd33, 0d3FEFFFFFCA501ACB;
	cvt.rn.f32.f64 	%f20, %fd34;
	cvt.f64.f32 	%fd35, %f20;
	mul.f64 	%fd36, %fd35, 0d3FEFFFFFCA501ACB;
	cvt.rn.f32.f64 	%f21, %fd36;
	cvt.f64.f32 	%fd37, %f21;
	mul.f64 	%fd38, %fd37, 0d3FEFFFFFCA501ACB;
	cvt.rn.f32.f64 	%f22, %fd38;
	cvt.f64.f32 	%fd39, %f22;
	mul.f64 	%fd40, %fd39, 0d3FEFFFFFCA501ACB;
	cvt.rn.f32.f64 	%f23, %fd40;
	cvt.f64.f32 	%fd41, %f23;
	mul.f64 	%fd42, %fd41, 0d3FEFFFFFCA501ACB;
	cvt.rn.f32.f64 	%f24, %fd42;
	cvt.f64.f32 	%fd43, %f24;
	mul.f64 	%fd44, %fd43, 0d3FEFFFFFCA501ACB;
	cvt.rn.f32.f64 	%f25, %fd44;
	cvt.f64.f32 	%fd45, %f25;
	mul.f64 	%fd46, %fd45, 0d3FEFFFFFCA501ACB;
	cvt.rn.f32.f64 	%f26, %fd46;
	cvt.f64.f32 	%fd47, %f26;
	mul.f64 	%fd48, %fd47, 0d3FEFFFFFCA501ACB;
	cvt.rn.f32.f64 	%f27, %fd48;
	cvt.f64.f32 	%fd49, %f27;
	mul.f64 	%fd50, %fd49, 0d3FEFFFFFCA501ACB;
	cvt.rn.f32.f64 	%f28, %fd50;
	cvt.f64.f32 	%fd51, %f28;
	mul.f64 	%fd52, %fd51, 0d3FEFFFFFCA501ACB;
	cvt.rn.f32.f64 	%f29, %fd52;
	cvt.f64.f32 	%fd53, %f29;
	mul.f64 	%fd54, %fd53, 0d3FEFFFFFCA501ACB;
	cvt.rn.f32.f64 	%f30, %fd54;
	cvt.f64.f32 	%fd55, %f30;
	mul.f64 	%fd56, %fd55, 0d3FEFFFFFCA501ACB;
	cvt.rn.f32.f64 	%f31, %fd56;
	cvt.f64.f32 	%fd57, %f31;
	mul.f64 	%fd58, %fd57, 0d3FEFFFFFCA501ACB;
	cvt.rn.f32.f64 	%f32, %fd58;
	cvt.f64.f32 	%fd59, %f32;
	mul.f64 	%fd60, %fd59, 0d3FEFFFFFCA501ACB;
	cvt.rn.f32.f64 	%f33, %fd60;
	cvt.f64.f32 	%fd61, %f33;
	mul.f64 	%fd62, %fd61, 0d3FEFFFFFCA501ACB;
	cvt.rn.f32.f64 	%f34, %fd62;
	cvt.f64.f32 	%fd63, %f34;
	mul.f64 	%fd64, %fd63, 0d3FEFFFFFCA501ACB;
	cvt.rn.f32.f64 	%f37, %fd64;
	add.s32 	%r4, %r4, 32;
	setp.ne.s32 	%p1, %r4, 100000;
	@%p1 bra 	$L__BB2_1;
	setp.eq.s16 	%p2, %rs1, 0;
	@%p2 bra 	$L__BB2_4;
	cvta.to.global.u64 	%rd2, %rd1;
	ld.global.f32 	%f35, [%rd2];
	sub.f32 	%f36, %f35, %f37;
	st.global.f32 	[%rd2], %f36;
$L__BB2_4:
	ret;

}
	// .globl	_Z11fastKernel2Pfb
.visible .entry _Z11fastKernel2Pfb(
	.param .u64 .ptr .align 1 _Z11fastKernel2Pfb_param_0,
	.param .u8 _Z11fastKernel2Pfb_param_1
)
{
	.reg .pred 	%p<3>;
	.reg .b16 	%rs<2>;
	.reg .b32 	%r<5>;
	.reg .b32 	%f<38>;
	.reg .b64 	%rd<3>;
	.reg .b64 	%fd<65>;

	ld.param.u64 	%rd1, [_Z11fastKernel2Pfb_param_0];
	ld.param.s8 	%rs1, [_Z11fastKernel2Pfb_param_1];
	mov.f32 	%f37, 0f40A00000;
	mov.b32 	%r4, 0;
$L__BB3_1:
	.pragma "nounroll";
	cvt.f64.f32 	%fd1, %f37;
	mul.f64 	%fd2, %fd1, 0d3FEFFFFFCA501ACB;
	cvt.rn.f32.f64 	%f4, %fd2;
	cvt.f64.f32 	%fd3, %f4;
	mul.f64 	%fd4, %fd3, 0d3FEFFFFFCA501ACB;
	cvt.rn.f32.f64 	%f5, %fd4;
	cvt.f64.f32 	%fd5, %f5;
	mul.f64 	%fd6, %fd5, 0d3FEFFFFFCA501ACB;
	cvt.rn.f32.f64 	%f6, %fd6;
	cvt.f64.f32 	%fd7, %f6;
	mul.f64 	%fd8, %fd7, 0d3FEFFFFFCA501ACB;
	cvt.rn.f32.f64 	%f7, %fd8;
	cvt.f64.f32 	%fd9, %f7;
	mul.f64 	%fd10, %fd9, 0d3FEFFFFFCA501ACB;
	cvt.rn.f32.f64 	%f8, %fd10;
	cvt.f64.f32 	%fd11, %f8;
	mul.f64 	%fd12, %fd11, 0d3FEFFFFFCA501ACB;
	cvt.rn.f32.f64 	%f9, %fd12;
	cvt.f64.f32 	%fd13, %f9;
	mul.f64 	%fd14, %fd13, 0d3FEFFFFFCA501ACB;
	cvt.rn.f32.f64 	%f10, %fd14;
	cvt.f64.f32 	%fd15, %f10;
	mul.f64 	%fd16, %fd15, 0d3FEFFFFFCA501ACB;
	cvt.rn.f32.f64 	%f11, %fd16;
	cvt.f64.f32 	%fd17, %f11;
	mul.f64 	%fd18, %fd17, 0d3FEFFFFFCA501ACB;
	cvt.rn.f32.f64 	%f12, %fd18;
	cvt.f64.f32 	%fd19, %f12;
	mul.f64 	%fd20, %fd19, 0d3FEFFFFFCA501ACB;
	cvt.rn.f32.f64 	%f13, %fd20;
	cvt.f64.f32 	%fd21, %f13;
	mul.f64 	%fd22, %fd21, 0d3FEFFFFFCA501ACB;
	cvt.rn.f32.f64 	%f14, %fd22;
	cvt.f64.f32 	%fd23, %f14;
	mul.f64 	%fd24, %fd23, 0d3FEFFFFFCA501ACB;
	cvt.rn.f32.f64 	%f15, %fd24;
	cvt.f64.f32 	%fd25, %f15;
	mul.f64 	%fd26, %fd25, 0d3FEFFFFFCA501ACB;
	cvt.rn.f32.f64 	%f16, %fd26;
	cvt.f64.f32 	%fd27, %f16;
	mul.f64 	%fd28, %fd27, 0d3FEFFFFFCA501ACB;
	cvt.rn.f32.f64 	%f17, %fd28;
	cvt.f64.f32 	%fd29, %f17;
	mul.f64 	%fd30, %fd29, 0d3FEFFFFFCA501ACB;
	cvt.rn.f32.f64 	%f18, %fd30;
	cvt.f64.f32 	%fd31, %f18;
	mul.f64 	%fd32, %fd31, 0d3FEFFFFFCA501ACB;
	cvt.rn.f32.f64 	%f19, %fd32;
	cvt.f64.f32 	%fd33, %f19;
	mul.f64 	%fd34, %fd33, 0d3FEFFFFFCA501ACB;
	cvt.rn.f32.f64 	%f20, %fd34;
	cvt.f64.f32 	%fd35, %f20;
	mul.f64 	%fd36, %fd35, 0d3FEFFFFFCA501ACB;
	cvt.rn.f32.f64 	%f21, %fd36;
	cvt.f64.f32 	%fd37, %f21;
	mul.f64 	%fd38, %fd37, 0d3FEFFFFFCA501ACB;
	cvt.rn.f32.f64 	%f22, %fd38;
	cvt.f64.f32 	%fd39, %f22;
	mul.f64 	%fd40, %fd39, 0d3FEFFFFFCA501ACB;
	cvt.rn.f32.f64 	%f23, %fd40;
	cvt.f64.f32 	%fd41, %f23;
	mul.f64 	%fd42, %fd41, 0d3FEFFFFFCA501ACB;
	cvt.rn.f32.f64 	%f24, %fd42;
	cvt.f64.f32 	%fd43, %f24;
	mul.f64 	%fd44, %fd43, 0d3FEFFFFFCA501ACB;
	cvt.rn.f32.f64 	%f25, %fd44;
	cvt.f64.f32 	%fd45, %f25;
	mul.f64 	%fd46, %fd45, 0d3FEFFFFFCA501ACB;
	cvt.rn.f32.f64 	%f26, %fd46;
	cvt.f64.f32 	%fd47, %f26;
	mul.f64 	%fd48, %fd47, 0d3FEFFFFFCA501ACB;
	cvt.rn.f32.f64 	%f27, %fd48;
	cvt.f64.f32 	%fd49, %f27;
	mul.f64 	%fd50, %fd49, 0d3FEFFFFFCA501ACB;
	cvt.rn.f32.f64 	%f28, %fd50;
	cvt.f64.f32 	%fd51, %f28;
	mul.f64 	%fd52, %fd51, 0d3FEFFFFFCA501ACB;
	cvt.rn.f32.f64 	%f29, %fd52;
	cvt.f64.f32 	%fd53, %f29;
	mul.f64 	%fd54, %fd53, 0d3FEFFFFFCA501ACB;
	cvt.rn.f32.f64 	%f30, %fd54;
	cvt.f64.f32 	%fd55, %f30;
	mul.f64 	%fd56, %fd55, 0d3FEFFFFFCA501ACB;
	cvt.rn.f32.f64 	%f31, %fd56;
	cvt.f64.f32 	%fd57, %f31;
	mul.f64 	%fd58, %fd57, 0d3FEFFFFFCA501ACB;
	cvt.rn.f32.f64 	%f32, %fd58;
	cvt.f64.f32 	%fd59, %f32;
	mul.f64 	%fd60, %fd59, 0d3FEFFFFFCA501ACB;
	cvt.rn.f32.f64 	%f33, %fd60;
	cvt.f64.f32 	%fd61, %f33;
	mul.f64 	%fd62, %fd61, 0d3FEFFFFFCA501ACB;
	cvt.rn.f32.f64 	%f34, %fd62;
	cvt.f64.f32 	%fd63, %f34;
	mul.f64 	%fd64, %fd63, 0d3FEFFFFFCA501ACB;
	cvt.rn.f32.f64 	%f37, %fd64;
	add.s32 	%r4, %r4, 32;
	setp.ne.s32 	%p1, %r4, 100000;
	@%p1 bra 	$L__BB3_1;
	setp.eq.s16 	%p2, %rs1, 0;
	@%p2 bra 	$L__BB3_4;
	cvta.to.global.u64 	%rd2, %rd1;
	ld.global.f32 	%f35, [%rd2];
	sub.f32 	%f36, %f35, %f37;
	st.global.f32 	[%rd2], %f36;
$L__BB3_4:
	ret;

}


// ===== COMPILED SASS (sm_100) =====

	.target	sm_100

	.elftype	@"ET_EXEC"


//--------------------- .note.nv.tkinfo           --------------------------
	.section	.note.nv.tkinfo,"",@"SHT_NOTE"
	.sectionflags	@"SHF_NOTE_NV_TKINFO"
	.tkinfo
        /*0018*/ 	.word	0x00000002
        /*0030*/ 	.string	""
        /*0030*/ 	.string	"ptxas"
        /*0030*/ 	.string	"Cuda compilation tools, release 13.0, V13.0.88"
        /*0030*/ 	.string	"Build cuda_13.0.r13.0/compiler.36424714_0"
        /*0030*/ 	.string	"-arch sm_100 -m 64 "



//--------------------- .note.nv.cuinfo           --------------------------
	.section	.note.nv.cuinfo,"",@"SHT_NOTE"
	.sectionflags	@"SHF_NOTE_NV_CUINFO"
        /*0018*/ 	.short	0x0002
        /*001a*/ 	.short	0x0064
        /*001c*/ 	.short	0x0082
	.zero		2


//--------------------- .nv.info                  --------------------------
	.section	.nv.info,"",@"SHT_CUDA_INFO"
	.align	4


	//----- nvinfo : EIATTR_REGCOUNT
	.align		4
        /*0000*/ 	.byte	0x04, 0x2f
        /*0002*/ 	.short	(.L_1 - .L_0)
	.align		4
.L_0:
        /*0004*/ 	.word	index@(_Z11slowKernel1Pfb)
        /*0008*/ 	.word	0x0000000e


	//----- nvinfo : EIATTR_FRAME_SIZE
	.align		4
.L_1:
        /*000c*/ 	.byte	0x04, 0x11
        /*000e*/ 	.short	(.L_3 - .L_2)
	.align		4
.L_2:
        /*0010*/ 	.word	index@(_Z11slowKernel1Pfb)
        /*0014*/ 	.word	0x00000000


	//----- nvinfo : EIATTR_REGCOUNT
	.align		4
.L_3:
        /*0018*/ 	.byte	0x04, 0x2f
        /*001a*/ 	.short	(.L_5 - .L_4)
	.align		4
.L_4:
        /*001c*/ 	.word	index@(_Z11slowKernel2Pfb)
        /*0020*/ 	.word	0x0000000e


	//----- nvinfo : EIATTR_FRAME_SIZE
	.align		4
.L_5:
        /*0024*/ 	.byte	0x04, 0x11
        /*0026*/ 	.short	(.L_7 - .L_6)
	.align		4
.L_6:
        /*0028*/ 	.word	index@(_Z11slowKernel2Pfb)
        /*002c*/ 	.word	0x00000000


	//----- nvinfo : EIATTR_REGCOUNT
	.align		4
.L_7:
        /*0030*/ 	.byte	0x04, 0x2f
        /*0032*/ 	.short	(.L_9 - .L_8)
	.align		4
.L_8:
        /*0034*/ 	.word	index@(_Z11fastKernel1Pfb)
        /*0038*/ 	.word	0x0000000e


	//----- nvinfo : EIATTR_FRAME_SIZE
	.align		4
.L_9:
        /*003c*/ 	.byte	0x04, 0x11
        /*003e*/ 	.short	(.L_11 - .L_10)
	.align		4
.L_10:
        /*0040*/ 	.word	index@(_Z11fastKernel1Pfb)
        /*0044*/ 	.word	0x00000000


	//----- nvinfo : EIATTR_REGCOUNT
	.align		4
.L_11:
        /*0048*/ 	.byte	0x04, 0x2f
        /*004a*/ 	.short	(.L_13 - .L_12)
	.align		4
.L_12:
        /*004c*/ 	.word	index@(_Z11fastKernel2Pfb)
        /*0050*/ 	.word	0x0000000e


	//----- nvinfo : EIATTR_FRAME_SIZE
	.align		4
.L_13:
        /*0054*/ 	.byte	0x04, 0x11
        /*0056*/ 	.short	(.L_15 - .L_14)
	.align		4
.L_14:
        /*0058*/ 	.word	index@(_Z11fastKernel2Pfb)
        /*005c*/ 	.word	0x00000000


	//----- nvinfo : EIATTR_MIN_STACK_SIZE
	.align		4
.L_15:
        /*0060*/ 	.byte	0x04, 0x12
        /*0062*/ 	.short	(.L_17 - .L_16)
	.align		4
.L_16:
        /*0064*/ 	.word	index@(_Z11fastKernel2Pfb)
        /*0068*/ 	.word	0x00000000


	//----- nvinfo : EIATTR_MIN_STACK_SIZE
	.align		4
.L_17:
        /*006c*/ 	.byte	0x04, 0x12
        /*006e*/ 	.short	(.L_19 - .L_18)
	.align		4
.L_18:
        /*0070*/ 	.word	index@(_Z11fastKernel1Pfb)
        /*0074*/ 	.word	0x00000000


	//----- nvinfo : EIATTR_MIN_STACK_SIZE
	.align		4
.L_19:
        /*0078*/ 	.byte	0x04, 0x12
        /*007a*/ 	.short	(.L_21 - .L_20)
	.align		4
.L_20:
        /*007c*/ 	.word	index@(_Z11slowKernel2Pfb)
        /*0080*/ 	.word	0x00000000


	//----- nvinfo : EIATTR_MIN_STACK_SIZE
	.align		4
.L_21:
        /*0084*/ 	.byte	0x04, 0x12
        /*0086*/ 	.short	(.L_23 - .L_22)
	.align		4
.L_22:
        /*0088*/ 	.word	index@(_Z11slowKernel1Pfb)
        /*008c*/ 	.word	0x00000000
.L_23:


//--------------------- .nv.compat                --------------------------
	.section	.nv.compat,"",@"SHT_CUDA_COMPAT_INFO"
	.align	4
        /*0000*/ 	.byte	0x02, 0x09, 0x00, 0x00, 0x02, 0x02, 0x01, 0x00, 0x02, 0x05, 0x05, 0x00, 0x03, 0x07, 0x01, 0x01
        /*0010*/ 	.byte	0x02, 0x03, 0x00, 0x00, 0x02, 0x06, 0x01, 0x00, 0x04, 0x0b, 0x08, 0x00, 0x01, 0x00, 0x00, 0x00
        /*0020*/ 	.byte	0x00, 0x00, 0x00, 0x00


//--------------------- .nv.info._Z11fastKernel2Pfb --------------------------
	.section	.nv.info._Z11fastKernel2Pfb,"",@"SHT_CUDA_INFO"
	.sectionflags	@""
	.align	4


	//----- nvinfo : EIATTR_CUDA_API_VERSION
	.align		4
        /*0000*/ 	.byte	0x04, 0x37
        /*0002*/ 	.short	(.L_25 - .L_24)
.L_24:
        /*0004*/ 	.word	0x00000082


	//----- nvinfo : EIATTR_KPARAM_INFO
	.align		4
.L_25:
        /*0008*/ 	.byte	0x04, 0x17
        /*000a*/ 	.short	(.L_27 - .L_26)
.L_26:
        /*000c*/ 	.word	0x00000000
        /*0010*/ 	.short	0x0001
        /*0012*/ 	.short	0x0008
        /*0014*/ 	.byte	0x00, 0xf0, 0x05, 0x00


	//----- nvinfo : EIATTR_KPARAM_INFO
	.align		4
.L_27:
        /*0018*/ 	.byte	0x04, 0x17
        /*001a*/ 	.short	(.L_29 - .L_28)
.L_28:
        /*001c*/ 	.word	0x00000000
        /*0020*/ 	.short	0x0000
        /*0022*/ 	.short	0x0000
        /*0024*/ 	.byte	0x00, 0xf5, 0x21, 0x00


	//----- nvinfo : EIATTR_SPARSE_MMA_MASK
	.align		4
.L_29:
        /*0028*/ 	.byte	0x03, 0x50
        /*002a*/ 	.short	0x0000


	//----- nvinfo : EIATTR_MAXREG_COUNT
	.align		4
        /*002c*/ 	.byte	0x03, 0x1b
        /*002e*/ 	.short	0x00ff


	//----- nvinfo : EIATTR_MERCURY_ISA_VERSION
	.align		4
        /*0030*/ 	.byte	0x03, 0x5f
        /*0032*/ 	.short	0x0101


	//----- nvinfo : EIATTR_VRC_CTA_INIT_COUNT
	.align		4
        /*0034*/ 	.byte	0x02, 0x4a
	.zero		1
	.zero		1


	//----- nvinfo : EIATTR_EXIT_INSTR_OFFSETS
	.align		4
        /*0038*/ 	.byte	0x04, 0x1c
        /*003a*/ 	.short	(.L_31 - .L_30)


	//   ....[0]....
.L_30:
        /*003c*/ 	.word	0x000006b0


	//   ....[1]....
        /*0040*/ 	.word	0x00000710


	//----- nvinfo : EIATTR_CBANK_PARAM_SIZE
	.align		4
.L_31:
        /*0044*/ 	.byte	0x03, 0x19
        /*0046*/ 	.short	0x0009


	//----- nvinfo : EIATTR_PARAM_CBANK
	.align		4
        /*0048*/ 	.byte	0x04, 0x0a
        /*004a*/ 	.short	(.L_33 - .L_32)
	.align		4
.L_32:
        /*004c*/ 	.word	index@(.nv.constant0._Z11fastKernel2Pfb)
        /*0050*/ 	.short	0x0380
        /*0052*/ 	.short	0x0009


	//----- nvinfo : EIATTR_SW_WAR
	.align		4
.L_33:
        /*0054*/ 	.byte	0x04, 0x36
        /*0056*/ 	.short	(.L_35 - .L_34)
.L_34:
        /*0058*/ 	.word	0x00000008
.L_35:


//--------------------- .nv.info._Z11fastKernel1Pfb --------------------------
	.section	.nv.info._Z11fastKernel1Pfb,"",@"SHT_CUDA_INFO"
	.sectionflags	@""
	.align	4


	//----- nvinfo : EIATTR_CUDA_API_VERSION
	.align		4
        /*0000*/ 	.byte	0x04, 0x37
        /*0002*/ 	.short	(.L_37 - .L_36)
.L_36:
        /*0004*/ 	.word	0x00000082


	//----- nvinfo : EIATTR_KPARAM_INFO
	.align		4
.L_37:
        /*0008*/ 	.byte	0x04, 0x17
        /*000a*/ 	.short	(.L_39 - .L_38)
.L_38:
        /*000c*/ 	.word	0x00000000
        /*0010*/ 	.short	0x0001
        /*0012*/ 	.short	0x0008
        /*0014*/ 	.byte	0x00, 0xf0, 0x05, 0x00


	//----- nvinfo : EIATTR_KPARAM_INFO
	.align		4
.L_39:
        /*0018*/ 	.byte	0x04, 0x17
        /*001a*/ 	.short	(.L_41 - .L_40)
.L_40:
        /*001c*/ 	.word	0x00000000
        /*0020*/ 	.short	0x0000
        /*0022*/ 	.short	0x0000
        /*0024*/ 	.byte	0x00, 0xf5, 0x21, 0x00


	//----- nvinfo : EIATTR_SPARSE_MMA_MASK
	.align		4
.L_41:
        /*0028*/ 	.byte	0x03, 0x50
        /*002a*/ 	.short	0x0000


	//----- nvinfo : EIATTR_MAXREG_COUNT
	.align		4
        /*002c*/ 	.byte	0x03, 0x1b
        /*002e*/ 	.short	0x00ff


	//----- nvinfo : EIATTR_MERCURY_ISA_VERSION
	.align		4
        /*0030*/ 	.byte	0x03, 0x5f
        /*0032*/ 	.short	0x0101


	//----- nvinfo : EIATTR_VRC_CTA_INIT_COUNT
	.align		4
        /*0034*/ 	.byte	0x02, 0x4a
	.zero		1
	.zero		1


	//----- nvinfo : EIATTR_EXIT_INSTR_OFFSETS
	.align		4
        /*0038*/ 	.byte	0x04, 0x1c
        /*003a*/ 	.short	(.L_43 - .L_42)


	//   ....[0]....
.L_42:
        /*003c*/ 	.word	0x000006b0


	//   ....[1]....
        /*0040*/ 	.word	0x00000710


	//----- nvinfo : EIATTR_CBANK_PARAM_SIZE
	.align		4
.L_43:
        /*0044*/ 	.byte	0x03, 0x19
        /*0046*/ 	.short	0x0009


	//----- nvinfo : EIATTR_PARAM_CBANK
	.align		4
        /*0048*/ 	.byte	0x04, 0x0a
        /*004a*/ 	.short	(.L_45 - .L_44)
	.align		4
.L_44:
        /*004c*/ 	.word	index@(.nv.constant0._Z11fastKernel1Pfb)
        /*0050*/ 	.short	0x0380
        /*0052*/ 	.short	0x0009


	//----- nvinfo : EIATTR_SW_WAR
	.align		4
.L_45:
        /*0054*/ 	.byte	0x04, 0x36
        /*0056*/ 	.short	(.L_47 - .L_46)
.L_46:
        /*0058*/ 	.word	0x00000008
.L_47:


//--------------------- .nv.info._Z11slowKernel2Pfb --------------------------
	.section	.nv.info._Z11slowKernel2Pfb,"",@"SHT_CUDA_INFO"
	.sectionflags	@""
	.align	4


	//----- nvinfo : EIATTR_CUDA_API_VERSION
	.align		4
        /*0000*/ 	.byte	0x04, 0x37
        /*0002*/ 	.short	(.L_49 - .L_48)
.L_48:
        /*0004*/ 	.word	0x00000082


	//----- nvinfo : EIATTR_KPARAM_INFO
	.align		4
.L_49:
        /*0008*/ 	.byte	0x04, 0x17
        /*000a*/ 	.short	(.L_51 - .L_50)
.L_50:
        /*000c*/ 	.word	0x00000000
        /*0010*/ 	.short	0x0001
        /*0012*/ 	.short	0x0008
        /*0014*/ 	.byte	0x00, 0xf0, 0x05, 0x00


	//----- nvinfo : EIATTR_KPARAM_INFO
	.align		4
.L_51:
        /*0018*/ 	.byte	0x04, 0x17
        /*001a*/ 	.short	(.L_53 - .L_52)
.L_52:
        /*001c*/ 	.word	0x00000000
        /*0020*/ 	.short	0x0000
        /*0022*/ 	.short	0x0000
        /*0024*/ 	.byte	0x00, 0xf5, 0x21, 0x00


	//----- nvinfo : EIATTR_SPARSE_MMA_MASK
	.align		4
.L_53:
        /*0028*/ 	.byte	0x03, 0x50
        /*002a*/ 	.short	0x0000


	//----- nvinfo : EIATTR_MAXREG_COUNT
	.align		4
        /*002c*/ 	.byte	0x03, 0x1b
        /*002e*/ 	.short	0x00ff


	//----- nvinfo : EIATTR_MERCURY_ISA_VERSION
	.align		4
        /*0030*/ 	.byte	0x03, 0x5f
        /*0032*/ 	.short	0x0101


	//----- nvinfo : EIATTR_VRC_CTA_INIT_COUNT
	.align		4
        /*0034*/ 	.byte	0x02, 0x4a
	.zero		1
	.zero		1


	//----- nvinfo : EIATTR_EXIT_INSTR_OFFSETS
	.align		4
        /*0038*/ 	.byte	0x04, 0x1c
        /*003a*/ 	.short	(.L_55 - .L_54)


	//   ....[0]....
.L_54:
        /*003c*/ 	.word	0x000018b0


	//   ....[1]....
        /*0040*/ 	.word	0x00001910


	//----- nvinfo : EIATTR_CBANK_PARAM_SIZE
	.align		4
.L_55:
        /*0044*/ 	.byte	0x03, 0x19
        /*0046*/ 	.short	0x0009


	//----- nvinfo : EIATTR_PARAM_CBANK
	.align		4
        /*0048*/ 	.byte	0x04, 0x0a
        /*004a*/ 	.short	(.L_57 - .L_56)
	.align		4
.L_56:
        /*004c*/ 	.word	index@(.nv.constant0._Z11slowKernel2Pfb)
        /*0050*/ 	.short	0x0380
        /*0052*/ 	.short	0x0009


	//----- nvinfo : EIATTR_SW_WAR
	.align		4
.L_57:
        /*0054*/ 	.byte	0x04, 0x36
        /*0056*/ 	.short	(.L_59 - .L_58)
.L_58:
        /*0058*/ 	.word	0x00000008
.L_59:


//--------------------- .nv.info._Z11slowKernel1Pfb --------------------------
	.section	.nv.info._Z11slowKernel1Pfb,"",@"SHT_CUDA_INFO"
	.sectionflags	@""
	.align	4


	//----- nvinfo : EIATTR_CUDA_API_VERSION
	.align		4
        /*0000*/ 	.byte	0x04, 0x37
        /*0002*/ 	.short	(.L_61 - .L_60)
.L_60:
        /*0004*/ 	.word	0x00000082


	//----- nvinfo : EIATTR_KPARAM_INFO
	.align		4
.L_61:
        /*0008*/ 	.byte	0x04, 0x17
        /*000a*/ 	.short	(.L_63 - .L_62)
.L_62:
        /*000c*/ 	.word	0x00000000
        /*0010*/ 	.short	0x0001
        /*0012*/ 	.short	0x0008
        /*0014*/ 	.byte	0x00, 0xf0, 0x05, 0x00


	//----- nvinfo : EIATTR_KPARAM_INFO
	.align		4
.L_63:
        /*0018*/ 	.byte	0x04, 0x17
        /*001a*/ 	.short	(.L_65 - .L_64)
.L_64:
        /*001c*/ 	.word	0x00000000
        /*0020*/ 	.short	0x0000
        /*0022*/ 	.short	0x0000
        /*0024*/ 	.byte	0x00, 0xf5, 0x21, 0x00


	//----- nvinfo : EIATTR_SPARSE_MMA_MASK
	.align		4
.L_65:
        /*0028*/ 	.byte	0x03, 0x50
        /*002a*/ 	.short	0x0000


	//----- nvinfo : EIATTR_MAXREG_COUNT
	.align		4
        /*002c*/ 	.byte	0x03, 0x1b
        /*002e*/ 	.short	0x00ff


	//----- nvinfo : EIATTR_MERCURY_ISA_VERSION
	.align		4
        /*0030*/ 	.byte	0x03, 0x5f
        /*0032*/ 	.short	0x0101


	//----- nvinfo : EIATTR_VRC_CTA_INIT_COUNT
	.align		4
        /*0034*/ 	.byte	0x02, 0x4a
	.zero		1
	.zero		1


	//----- nvinfo : EIATTR_EXIT_INSTR_OFFSETS
	.align		4
        /*0038*/ 	.byte	0x04, 0x1c
        /*003a*/ 	.short	(.L_67 - .L_66)


	//   ....[0]....
.L_66:
        /*003c*/ 	.word	0x000018b0


	//   ....[1]....
        /*0040*/ 	.word	0x00001910


	//----- nvinfo : EIATTR_CBANK_PARAM_SIZE
	.align		4
.L_67:
        /*0044*/ 	.byte	0x03, 0x19
        /*0046*/ 	.short	0x0009


	//----- nvinfo : EIATTR_PARAM_CBANK
	.align		4
        /*0048*/ 	.byte	0x04, 0x0a
        /*004a*/ 	.short	(.L_69 - .L_68)
	.align		4
.L_68:
        /*004c*/ 	.word	index@(.nv.constant0._Z11slowKernel1Pfb)
        /*0050*/ 	.short	0x0380
        /*0052*/ 	.short	0x0009


	//----- nvinfo : EIATTR_SW_WAR
	.align		4
.L_69:
        /*0054*/ 	.byte	0x04, 0x36
        /*0056*/ 	.short	(.L_71 - .L_70)
.L_70:
        /*0058*/ 	.word	0x00000008
.L_71:


//--------------------- .nv.callgraph             --------------------------
	.section	.nv.callgraph,"",@"SHT_CUDA_CALLGRAPH"
	.align	4
	.sectionentsize	8
	.align		4
        /*0000*/ 	.word	0x00000000
	.align		4
        /*0004*/ 	.word	0xffffffff
	.align		4
        /*0008*/ 	.word	0x00000000
	.align		4
        /*000c*/ 	.word	0xfffffffe
	.align		4
        /*0010*/ 	.word	0x00000000
	.align		4
        /*0014*/ 	.word	0xfffffffd
	.align		4
        /*0018*/ 	.word	0x00000000
	.align		4
        /*001c*/ 	.word	0xfffffffc


//--------------------- .text._Z11fastKernel2Pfb  --------------------------
	.section	.text._Z11fastKernel2Pfb,"ax",@progbits
	.align	128
        .global         _Z11fastKernel2Pfb
        .type           _Z11fastKernel2Pfb,@function
        .size           _Z11fastKernel2Pfb,(.L_x_8 - _Z11fastKernel2Pfb)
        .other          _Z11fastKernel2Pfb,@"STO_CUDA_ENTRY STV_DEFAULT"
_Z11fastKernel2Pfb:
.text._Z11fastKernel2Pfb:
[----:B------:R-:W-:Y:S01]  /*0000*/  LDC R1, c[0x0][0x37c] ;  /* 0x0000df00ff017b82 */ /* 0x000fe20000000800 */
[----:B------:R-:W-:Y:S01]  /*0010*/  HFMA2 R0, -RZ, RZ, 2.3125, 0 ;  /* 0x40a00000ff007431 */ /* 0x000fe200000001ff */
[----:B------:R-:W-:-:S06]  /*0020*/  UMOV UR4, URZ ;  /* 0x000000ff00047c82 */ /* 0x000fcc0008000000 */
.L_x_0:
[----:B01----:R-:W0:Y:S01]  /*0030*/  F2F.F64.F32 R2, R0 ;  /* 0x0000000000027310 */ /* 0x003e220000201800 */
[----:B------:R-:W-:Y:S01]  /*0040*/  UMOV UR6, 0xca501acb ;  /* 0xca501acb00067882 */ /* 0x000fe20000000000 */
[----:B------:R-:W-:Y:S01]  /*0050*/  UMOV UR7, 0x3fefffff ;  /* 0x3fefffff00077882 */ /* 0x000fe20000000000 */
[----:B------:R-:W-:-:S04]  /*0060*/  UIADD3 UR4, UPT, UPT, UR4, 0x20, URZ ;  /* 0x0000002004047890 */ /* 0x000fc8000fffe0ff */
[----:B------:R-:W-:Y:S01]  /*0070*/  UISETP.NE.AND UP0, UPT, UR4, 0x186a0, UPT ;  /* 0x000186a00400788c */ /* 0x000fe2000bf05270 */
[----:B0-----:R-:W-:-:S10]  /*0080*/  DMUL R2, R2, UR6 ;  /* 0x0000000602027c28 */ /* 0x001fd40008000000 */
[----:B------:R-:W0:Y:S08]  /*0090*/  F2F.F32.F64 R2, R2 ;  /* 0x0000000200027310 */ /* 0x000e300000301000 */
[----:B0-----:R-:W0:Y:S02]  /*00a0*/  F2F.F64.F32 R4, R2 ;  /* 0x0000000200047310 */ /* 0x001e240000201800 */
        /* <DEDUP_REMOVED lines=90> */
[----:B0-----:R-:W-:-:S06]  /*0650*/  DMUL R4, R4, UR6 ;  /* 0x0000000604047c28 */ /* 0x001fcc0008000000 */
[----:B------:R0:W1:Y:S01]  /*0660*/  F2F.F32.F64 R0, R4 ;  /* 0x0000000400007310 */ /* 0x0000620000301000 */
[----:B------:R-:W-:Y:S05]  /*0670*/  BRA.U UP0, `(.L_x_0) ;  /* 0xfffffff9006c7547 */ /* 0x000fea000b83ffff */
[----:B------:R-:W2:Y:S02]  /*0680*/  LDCU.U8 UR4, c[0x0][0x388] ;  /* 0x00007100ff0477ac */ /* 0x000ea40008000000 */
[----:B--2---:R-:W-:-:S06]  /*0690*/  UPRMT UR4, UR4, 0x8880, URZ ;  /* 0x0000888004047896 */ /* 0x004fcc00080000ff */
[----:B------:R-:W-:-:S13]  /*06a0*/  ISETP.NE.AND P0, PT, RZ, UR4, PT ;  /* 0x00000004ff007c0c */ /* 0x000fda000bf05270 */
[----:B------:R-:W-:Y:S05]  /*06b0*/  @!P0 EXIT ;  /* 0x000000000000894d */ /* 0x000fea0003800000 */
[----:B------:R-:W0:Y:S01]  /*06c0*/  LDC.64 R2, c[0x0][0x380] ;  /* 0x0000e000ff027b82 */ /* 0x000e220000000a00 */
[----:B------:R-:W0:Y:S02]  /*06d0*/  LDCU.64 UR4, c[0x0][0x358] ;  /* 0x00006b00ff0477ac */ /* 0x000e240008000a00 */
[----:B0-----:R-:W1:Y:S02]  /*06e0*/  LDG.E R5, desc[UR4][R2.64] ;  /* 0x0000000402057981 */ /* 0x001e64000c1e1900 */
[----:B-1----:R-:W-:-:S05]  /*06f0*/  FADD R5, -R0, R5 ;  /* 0x0000000500057221 */ /* 0x002fca0000000100 */
[----:B------:R-:W-:Y:S01]  /*0700*/  STG.E desc[UR4][R2.64], R5 ;  /* 0x0000000502007986 */ /* 0x000fe2000c101904 */
[----:B------:R-:W-:Y:S05]  /*0710*/  EXIT ;  /* 0x000000000000794d */ /* 0x000fea0003800000 */
.L_x_1:
[----:B------:R-:W-:-:S00]  /*0720*/  BRA `(.L_x_1) ;  /* 0xfffffffc00fc7947 */ /* 0x000fc0000383ffff */
[----:B------:R-:W-:-:S00]  /*0730*/  NOP ;  /* 0x0000000000007918 */ /* 0x000fc00000000000 */
        /* <DEDUP_REMOVED lines=12> */
.L_x_8:


//--------------------- .text._Z11fastKernel1Pfb  --------------------------
	.section	.text._Z11fastKernel1Pfb,"ax",@progbits
	.align	128
        .global         _Z11fastKernel1Pfb
        .type           _Z11fastKernel1Pfb,@function
        .size           _Z11fastKernel1Pfb,(.L_x_9 - _Z11fastKernel1Pfb)
        .other          _Z11fastKernel1Pfb,@"STO_CUDA_ENTRY STV_DEFAULT"
_Z11fastKernel1Pfb:
.text._Z11fastKernel1Pfb:
[----:B------:R-:W-:Y:S01]  /*0000*/  LDC R1, c[0x0][0x37c] ;  /* 0x0000df00ff017b82 */ /* 0x000fe20000000800 */
[----:B------:R-:W-:Y:S01]  /*0010*/  HFMA2 R0, -RZ, RZ, 2.3125, 0 ;  /* 0x40a00000ff007431 */ /* 0x000fe200000001ff */
[----:B------:R-:W-:-:S06]  /*0020*/  UMOV UR4, URZ ;  /* 0x000000ff00047c82 */ /* 0x000fcc0008000000 */
.L_x_2:
        /* <DEDUP_REMOVED lines=111> */
.L_x_3:
        /* <DEDUP_REMOVED lines=14> */
.L_x_9:


//--------------------- .text._Z11slowKernel2Pfb  --------------------------
	.section	.text._Z11slowKernel2Pfb,"ax",@progbits
	.align	128
        .global         _Z11slowKernel2Pfb
        .type           _Z11slowKernel2Pfb,@function
        .size           _Z11slowKernel2Pfb,(.L_x_10 - _Z11slowKernel2Pfb)
        .other          _Z11slowKernel2Pfb,@"STO_CUDA_ENTRY STV_DEFAULT"
_Z11slowKernel2Pfb:
.text._Z11slowKernel2Pfb:
[----:B------:R-:W-:Y:S01]  /*0000*/  LDC R1, c[0x0][0x37c] ;  /* 0x0000df00ff017b82 */ /* 0x000fe20000000800 */
[----:B------:R-:W-:Y:S01]  /*0010*/  HFMA2 R0, -RZ, RZ, 2.3125, 0 ;  /* 0x40a00000ff007431 */ /* 0x000fe200000001ff */
[----:B------:R-:W-:-:S06]  /*0020*/  UMOV UR4, URZ ;  /* 0x000000ff00047c82 */ /* 0x000fcc0008000000 */
.L_x_4:
        /* <DEDUP_REMOVED lines=393> */
[----:B------:R-:W2:Y:S01]  /*18c0*/  LDC.64 R2, c[0x0][0x380] ;  /* 0x0000e000ff027b82 */ /* 0x000ea20000000a00 */
[----:B------:R-:W2:Y:S02]  /*18d0*/  LDCU.64 UR4, c[0x0][0x358] ;  /* 0x00006b00ff0477ac */ /* 0x000ea40008000a00 */
[----:B--2---:R-:W1:Y:S02]  /*18e0*/  LDG.E R5, desc[UR4][R2.64] ;  /* 0x0000000402057981 */ /* 0x004e64000c1e1900 */
[----:B-1----:R-:W-:-:S05]  /*18f0*/  FADD R5, -R0, R5 ;  /* 0x0000000500057221 */ /* 0x002fca0000000100 */
[----:B------:R-:W-:Y:S01]  /*1900*/  STG.E desc[UR4][R2.64], R5 ;  /* 0x0000000502007986 */ /* 0x000fe2000c101904 */
[----:B------:R-:W-:Y:S05]  /*1910*/  EXIT ;  /* 0x000000000000794d */ /* 0x000fea0003800000 */
.L_x_5:
        /* <DEDUP_REMOVED lines=14> */
.L_x_10:


//--------------------- .text._Z11slowKernel1Pfb  --------------------------
	.section	.text._Z11slowKernel1Pfb,"ax",@progbits
	.align	128
        .global         _Z11slowKernel1Pfb
        .type           _Z11slowKernel1Pfb,@function
        .size           _Z11slowKernel1Pfb,(.L_x_11 - _Z11slowKernel1Pfb)
        .other          _Z11slowKernel1Pfb,@"STO_CUDA_ENTRY STV_DEFAULT"
_Z11slowKernel1Pfb:
.text._Z11slowKernel1Pfb:
[----:B------:R-:W-:Y:S01]  /*0000*/  LDC R1, c[0x0][0x37c] ;  /* 0x0000df00ff017b82 */ /* 0x000fe20000000800 */
[----:B------:R-:W-:Y:S01]  /*0010*/  HFMA2 R0, -RZ, RZ, 2.3125, 0 ;  /* 0x40a00000ff007431 */ /* 0x000fe200000001ff */
[----:B------:R-:W-:-:S06]  /*0020*/  UMOV UR4, URZ ;  /* 0x000000ff00047c82 */ /* 0x000fcc0008000000 */
.L_x_6:
        /* <DEDUP_REMOVED lines=399> */
.L_x_7:
        /* <DEDUP_REMOVED lines=14> */
.L_x_11:


//--------------------- .nv.shared.reserved.0     --------------------------
	.section	.nv.shared.reserved.0,"aw",@nobits
	.weak		__nv_reservedSMEM_offset_0_alias
	.size		__nv_reservedSMEM_offset_0_alias, 0, 64
	.other		__nv_reservedSMEM_offset_0_alias,@"STO_CUDA_RESERVED_SHARED STV_DEFAULT"
__nv_reservedSMEM_offset_0_alias:
	.zero		0
	.zero		64


//--------------------- .nv.constant0._Z11fastKernel2Pfb --------------------------
	.section	.nv.constant0._Z11fastKernel2Pfb,"a",@progbits
	.sectionflags	@""
	.align	4
.nv.constant0._Z11fastKernel2Pfb:
	.zero		905


//--------------------- .nv.constant0._Z11fastKernel1Pfb --------------------------
	.section	.nv.constant0._Z11fastKernel1Pfb,"a",@progbits
	.sectionflags	@""
	.align	4
.nv.constant0._Z11fastKernel1Pfb:
	.zero		905


//--------------------- .nv.constant0._Z11slowKernel2Pfb --------------------------
	.section	.nv.constant0._Z11slowKernel2Pfb,"a",@progbits
	.sectionflags	@""
	.align	4
.nv.constant0._Z11slowKernel2Pfb:
	.zero		905


//--------------------- .nv.constant0._Z11slowKernel1Pfb --------------------------
	.section	.nv.constant0._Z11slowKernel1Pfb,"a",@progbits
	.sectionflags	@""
	.align	4
.nv.constant0._Z11slowKernel1Pfb:
	.zero		905


//--------------------- SYMBOLS --------------------------

	.type		.nv.reservedSmem.offset0,@object
	.size		.nv.reservedSmem.offset0,0x4
